//
// Generated by NVIDIA NVVM Compiler
//
// Compiler Build ID: CL-36424714
// Cuda compilation tools, release 13.0, V13.0.88
// Based on NVVM 20.0.0
//

.version 9.0
.target sm_100
.address_size 64

	// .globl	_Z14gpuRegionLayerPKfPfS1_S1_S1_jjjjjjmS0_

.visible .entry _Z14gpuRegionLayerPKfPfS1_S1_S1_jjjjjjmS0_(
	.param .u64 .ptr .align 1 _Z14gpuRegionLayerPKfPfS1_S1_S1_jjjjjjmS0__param_0,
	.param .u64 .ptr .align 1 _Z14gpuRegionLayerPKfPfS1_S1_S1_jjjjjjmS0__param_1,
	.param .u64 .ptr .align 1 _Z14gpuRegionLayerPKfPfS1_S1_S1_jjjjjjmS0__param_2,
	.param .u64 .ptr .align 1 _Z14gpuRegionLayerPKfPfS1_S1_S1_jjjjjjmS0__param_3,
	.param .u64 .ptr .align 1 _Z14gpuRegionLayerPKfPfS1_S1_S1_jjjjjjmS0__param_4,
	.param .u32 _Z14gpuRegionLayerPKfPfS1_S1_S1_jjjjjjmS0__param_5,
	.param .u32 _Z14gpuRegionLayerPKfPfS1_S1_S1_jjjjjjmS0__param_6,
	.param .u32 _Z14gpuRegionLayerPKfPfS1_S1_S1_jjjjjjmS0__param_7,
	.param .u32 _Z14gpuRegionLayerPKfPfS1_S1_S1_jjjjjjmS0__param_8,
	.param .u32 _Z14gpuRegionLayerPKfPfS1_S1_S1_jjjjjjmS0__param_9,
	.param .u32 _Z14gpuRegionLayerPKfPfS1_S1_S1_jjjjjjmS0__param_10,
	.param .u64 _Z14gpuRegionLayerPKfPfS1_S1_S1_jjjjjjmS0__param_11,
	.param .u64 .ptr .align 1 _Z14gpuRegionLayerPKfPfS1_S1_S1_jjjjjjmS0__param_12
)
{
	.reg .pred 	%p<99>;
	.reg .b32 	%r<574>;
	.reg .b32 	%f<369>;
	.reg .b64 	%rd<224>;

	ld.param.u64 	%rd8, [_Z14gpuRegionLayerPKfPfS1_S1_S1_jjjjjjmS0__param_0];
	ld.param.u64 	%rd9, [_Z14gpuRegionLayerPKfPfS1_S1_S1_jjjjjjmS0__param_1];
	ld.param.u64 	%rd3, [_Z14gpuRegionLayerPKfPfS1_S1_S1_jjjjjjmS0__param_2];
	ld.param.u64 	%rd4, [_Z14gpuRegionLayerPKfPfS1_S1_S1_jjjjjjmS0__param_3];
	ld.param.u32 	%r227, [_Z14gpuRegionLayerPKfPfS1_S1_S1_jjjjjjmS0__param_5];
	ld.param.u32 	%r228, [_Z14gpuRegionLayerPKfPfS1_S1_S1_jjjjjjmS0__param_6];
	ld.param.u32 	%r229, [_Z14gpuRegionLayerPKfPfS1_S1_S1_jjjjjjmS0__param_7];
	ld.param.u32 	%r232, [_Z14gpuRegionLayerPKfPfS1_S1_S1_jjjjjjmS0__param_8];
	ld.param.u32 	%r231, [_Z14gpuRegionLayerPKfPfS1_S1_S1_jjjjjjmS0__param_9];
	ld.param.u32 	%r233, [_Z14gpuRegionLayerPKfPfS1_S1_S1_jjjjjjmS0__param_10];
	ld.param.u64 	%rd7, [_Z14gpuRegionLayerPKfPfS1_S1_S1_jjjjjjmS0__param_12];
	cvta.to.global.u64 	%rd1, %rd9;
	cvta.to.global.u64 	%rd2, %rd8;
	mov.u32 	%r234, %ctaid.x;
	mov.u32 	%r235, %ntid.x;
	mov.u32 	%r236, %tid.x;
	mad.lo.s32 	%r1, %r234, %r235, %r236;
	mov.u32 	%r237, %ctaid.y;
	mov.u32 	%r238, %ntid.y;
	mov.u32 	%r239, %tid.y;
	mad.lo.s32 	%r240, %r237, %r238, %r239;
	mov.u32 	%r241, %ctaid.z;
	mov.u32 	%r242, %ntid.z;
	mov.u32 	%r243, %tid.z;
	mad.lo.s32 	%r3, %r241, %r242, %r243;
	setp.ge.u32 	%p1, %r1, %r229;
	setp.ge.u32 	%p2, %r240, %r232;
	or.pred  	%p3, %p1, %p2;
	setp.ge.u32 	%p4, %r3, %r233;
	or.pred  	%p5, %p3, %p4;
	@%p5 bra 	$L__BB0_52;
	cvta.to.global.u64 	%rd10, %rd7;
	mul.lo.s32 	%r4, %r232, %r229;
	mad.lo.s32 	%r5, %r229, %r240, %r1;
	add.s32 	%r244, %r231, 5;
	mul.lo.s32 	%r6, %r244, %r3;
	mad.lo.s32 	%r245, %r6, %r4, %r5;
	mul.wide.u32 	%rd11, %r245, 4;
	add.s64 	%rd12, %rd2, %rd11;
	ld.global.f32 	%f48, [%rd12];
	mul.f32 	%f49, %f48, 0fBFB8AA3B;
	ex2.approx.f32 	%f50, %f49;
	add.f32 	%f51, %f50, 0f3F800000;
	rcp.rn.f32 	%f52, %f51;
	cvt.rn.f32.u32 	%f53, %r1;
	add.f32 	%f54, %f52, %f53;
	cvt.rn.f32.u32 	%f55, %r227;
	mul.f32 	%f56, %f54, %f55;
	cvt.rn.f32.u32 	%f57, %r229;
	div.rn.f32 	%f1, %f56, %f57;
	add.s32 	%r246, %r245, %r4;
	mul.wide.u32 	%rd13, %r246, 4;
	add.s64 	%rd14, %rd2, %rd13;
	ld.global.f32 	%f58, [%rd14];
	mul.f32 	%f59, %f58, 0fBFB8AA3B;
	ex2.approx.f32 	%f60, %f59;
	add.f32 	%f61, %f60, 0f3F800000;
	rcp.rn.f32 	%f62, %f61;
	cvt.rn.f32.u32 	%f63, %r240;
	add.f32 	%f64, %f62, %f63;
	cvt.rn.f32.u32 	%f65, %r228;
	mul.f32 	%f66, %f64, %f65;
	cvt.rn.f32.u32 	%f67, %r232;
	div.rn.f32 	%f2, %f66, %f67;
	add.s32 	%r247, %r246, %r4;
	mul.wide.u32 	%rd15, %r247, 4;
	add.s64 	%rd16, %rd2, %rd15;
	ld.global.f32 	%f68, [%rd16];
	mul.f32 	%f69, %f68, 0f3FB8AA3B;
	ex2.approx.f32 	%f70, %f69;
	shl.b32 	%r248, %r3, 1;
	mul.wide.u32 	%rd17, %r248, 4;
	add.s64 	%rd18, %rd10, %rd17;
	ld.global.f32 	%f71, [%rd18];
	mul.f32 	%f72, %f70, %f71;
	mul.f32 	%f73, %f72, %f55;
	div.rn.f32 	%f3, %f73, %f57;
	add.s32 	%r249, %r247, %r4;
	mul.wide.u32 	%rd19, %r249, 4;
	add.s64 	%rd20, %rd2, %rd19;
	ld.global.f32 	%f74, [%rd20];
	mul.f32 	%f75, %f74, 0f3FB8AA3B;
	ex2.approx.f32 	%f76, %f75;
	ld.global.f32 	%f77, [%rd18+4];
	mul.f32 	%f78, %f76, %f77;
	mul.f32 	%f79, %f78, %f65;
	div.rn.f32 	%f4, %f79, %f67;
	add.s32 	%r250, %r249, %r4;
	mul.wide.u32 	%rd21, %r250, 4;
	add.s64 	%rd22, %rd2, %rd21;
	ld.global.f32 	%f80, [%rd22];
	mul.f32 	%f81, %f80, 0fBFB8AA3B;
	ex2.approx.f32 	%f82, %f81;
	add.f32 	%f5, %f82, 0f3F800000;
	setp.eq.s32 	%p6, %r231, 0;
	mov.f32 	%f348, 0fFF800000;
	@%p6 bra 	$L__BB0_14;
	and.b32  	%r7, %r231, 15;
	setp.lt.u32 	%p7, %r231, 16;
	mov.b32 	%r496, 0;
	mov.f32 	%f348, 0fFF800000;
	@%p7 bra 	$L__BB0_5;
	and.b32  	%r496, %r231, -16;
	neg.s32 	%r517, %r496;
	add.s32 	%r252, %r6, 6;
	mad.lo.s32 	%r253, %r232, %r252, %r240;
	mad.lo.s32 	%r516, %r229, %r253, %r1;
	add.s32 	%r254, %r6, 7;
	mad.lo.s32 	%r255, %r232, %r254, %r240;
	mad.lo.s32 	%r515, %r229, %r255, %r1;
	add.s32 	%r256, %r6, 8;
	mad.lo.s32 	%r257, %r232, %r256, %r240;
	mad.lo.s32 	%r514, %r229, %r257, %r1;
	add.s32 	%r258, %r6, 9;
	mad.lo.s32 	%r259, %r232, %r258, %r240;
	mad.lo.s32 	%r513, %r229, %r259, %r1;
	add.s32 	%r260, %r6, 10;
	mad.lo.s32 	%r261, %r232, %r260, %r240;
	mad.lo.s32 	%r512, %r229, %r261, %r1;
	add.s32 	%r262, %r6, 11;
	mad.lo.s32 	%r263, %r232, %r262, %r240;
	mad.lo.s32 	%r511, %r229, %r263, %r1;
	add.s32 	%r264, %r6, 12;
	mad.lo.s32 	%r265, %r232, %r264, %r240;
	mad.lo.s32 	%r510, %r229, %r265, %r1;
	add.s32 	%r266, %r6, 13;
	mad.lo.s32 	%r267, %r232, %r266, %r240;
	mad.lo.s32 	%r509, %r229, %r267, %r1;
	add.s32 	%r268, %r6, 14;
	mad.lo.s32 	%r269, %r232, %r268, %r240;
	mad.lo.s32 	%r508, %r229, %r269, %r1;
	add.s32 	%r270, %r6, 15;
	mad.lo.s32 	%r271, %r232, %r270, %r240;
	mad.lo.s32 	%r507, %r229, %r271, %r1;
	add.s32 	%r272, %r6, 16;
	mad.lo.s32 	%r273, %r232, %r272, %r240;
	mad.lo.s32 	%r506, %r229, %r273, %r1;
	add.s32 	%r274, %r6, 17;
	mad.lo.s32 	%r275, %r232, %r274, %r240;
	mad.lo.s32 	%r505, %r229, %r275, %r1;
	add.s32 	%r276, %r6, 18;
	mad.lo.s32 	%r277, %r232, %r276, %r240;
	mad.lo.s32 	%r504, %r229, %r277, %r1;
	add.s32 	%r278, %r6, 19;
	mad.lo.s32 	%r279, %r232, %r278, %r240;
	mad.lo.s32 	%r503, %r229, %r279, %r1;
	add.s32 	%r280, %r6, 20;
	mad.lo.s32 	%r281, %r232, %r280, %r240;
	mad.lo.s32 	%r502, %r229, %r281, %r1;
	add.s32 	%r282, %r6, 5;
	mad.lo.s32 	%r283, %r232, %r282, %r240;
	mad.lo.s32 	%r501, %r229, %r283, %r1;
	mov.f32 	%f348, 0fFF800000;
$L__BB0_4:
	.pragma "nounroll";
	mul.wide.u32 	%rd23, %r501, 4;
	add.s64 	%rd24, %rd2, %rd23;
	ld.global.f32 	%f86, [%rd24];
	cvt.rzi.s32.f32 	%r284, %f86;
	cvt.rn.f32.s32 	%f87, %r284;
	setp.lt.f32 	%p8, %f348, %f87;
	selp.f32 	%f88, %f87, %f348, %p8;
	mul.wide.u32 	%rd25, %r516, 4;
	add.s64 	%rd26, %rd2, %rd25;
	ld.global.f32 	%f89, [%rd26];
	cvt.rzi.s32.f32 	%r285, %f89;
	cvt.rn.f32.s32 	%f90, %r285;
	setp.lt.f32 	%p9, %f88, %f90;
	selp.f32 	%f91, %f90, %f88, %p9;
	mul.wide.u32 	%rd27, %r515, 4;
	add.s64 	%rd28, %rd2, %rd27;
	ld.global.f32 	%f92, [%rd28];
	cvt.rzi.s32.f32 	%r286, %f92;
	cvt.rn.f32.s32 	%f93, %r286;
	setp.lt.f32 	%p10, %f91, %f93;
	selp.f32 	%f94, %f93, %f91, %p10;
	mul.wide.u32 	%rd29, %r514, 4;
	add.s64 	%rd30, %rd2, %rd29;
	ld.global.f32 	%f95, [%rd30];
	cvt.rzi.s32.f32 	%r287, %f95;
	cvt.rn.f32.s32 	%f96, %r287;
	setp.lt.f32 	%p11, %f94, %f96;
	selp.f32 	%f97, %f96, %f94, %p11;
	mul.wide.u32 	%rd31, %r513, 4;
	add.s64 	%rd32, %rd2, %rd31;
	ld.global.f32 	%f98, [%rd32];
	cvt.rzi.s32.f32 	%r288, %f98;
	cvt.rn.f32.s32 	%f99, %r288;
	setp.lt.f32 	%p12, %f97, %f99;
	selp.f32 	%f100, %f99, %f97, %p12;
	mul.wide.u32 	%rd33, %r512, 4;
	add.s64 	%rd34, %rd2, %rd33;
	ld.global.f32 	%f101, [%rd34];
	cvt.rzi.s32.f32 	%r289, %f101;
	cvt.rn.f32.s32 	%f102, %r289;
	setp.lt.f32 	%p13, %f100, %f102;
	selp.f32 	%f103, %f102, %f100, %p13;
	mul.wide.u32 	%rd35, %r511, 4;
	add.s64 	%rd36, %rd2, %rd35;
	ld.global.f32 	%f104, [%rd36];
	cvt.rzi.s32.f32 	%r290, %f104;
	cvt.rn.f32.s32 	%f105, %r290;
	setp.lt.f32 	%p14, %f103, %f105;
	selp.f32 	%f106, %f105, %f103, %p14;
	mul.wide.u32 	%rd37, %r510, 4;
	add.s64 	%rd38, %rd2, %rd37;
	ld.global.f32 	%f107, [%rd38];
	cvt.rzi.s32.f32 	%r291, %f107;
	cvt.rn.f32.s32 	%f108, %r291;
	setp.lt.f32 	%p15, %f106, %f108;
	selp.f32 	%f109, %f108, %f106, %p15;
	mul.wide.u32 	%rd39, %r509, 4;
	add.s64 	%rd40, %rd2, %rd39;
	ld.global.f32 	%f110, [%rd40];
	cvt.rzi.s32.f32 	%r292, %f110;
	cvt.rn.f32.s32 	%f111, %r292;
	setp.lt.f32 	%p16, %f109, %f111;
	selp.f32 	%f112, %f111, %f109, %p16;
	mul.wide.u32 	%rd41, %r508, 4;
	add.s64 	%rd42, %rd2, %rd41;
	ld.global.f32 	%f113, [%rd42];
	cvt.rzi.s32.f32 	%r293, %f113;
	cvt.rn.f32.s32 	%f114, %r293;
	setp.lt.f32 	%p17, %f112, %f114;
	selp.f32 	%f115, %f114, %f112, %p17;
	mul.wide.u32 	%rd43, %r507, 4;
	add.s64 	%rd44, %rd2, %rd43;
	ld.global.f32 	%f116, [%rd44];
	cvt.rzi.s32.f32 	%r294, %f116;
	cvt.rn.f32.s32 	%f117, %r294;
	setp.lt.f32 	%p18, %f115, %f117;
	selp.f32 	%f118, %f117, %f115, %p18;
	mul.wide.u32 	%rd45, %r506, 4;
	add.s64 	%rd46, %rd2, %rd45;
	ld.global.f32 	%f119, [%rd46];
	cvt.rzi.s32.f32 	%r295, %f119;
	cvt.rn.f32.s32 	%f120, %r295;
	setp.lt.f32 	%p19, %f118, %f120;
	selp.f32 	%f121, %f120, %f118, %p19;
	mul.wide.u32 	%rd47, %r505, 4;
	add.s64 	%rd48, %rd2, %rd47;
	ld.global.f32 	%f122, [%rd48];
	cvt.rzi.s32.f32 	%r296, %f122;
	cvt.rn.f32.s32 	%f123, %r296;
	setp.lt.f32 	%p20, %f121, %f123;
	selp.f32 	%f124, %f123, %f121, %p20;
	mul.wide.u32 	%rd49, %r504, 4;
	add.s64 	%rd50, %rd2, %rd49;
	ld.global.f32 	%f125, [%rd50];
	cvt.rzi.s32.f32 	%r297, %f125;
	cvt.rn.f32.s32 	%f126, %r297;
	setp.lt.f32 	%p21, %f124, %f126;
	selp.f32 	%f127, %f126, %f124, %p21;
	mul.wide.u32 	%rd51, %r503, 4;
	add.s64 	%rd52, %rd2, %rd51;
	ld.global.f32 	%f128, [%rd52];
	cvt.rzi.s32.f32 	%r298, %f128;
	cvt.rn.f32.s32 	%f129, %r298;
	setp.lt.f32 	%p22, %f127, %f129;
	selp.f32 	%f130, %f129, %f127, %p22;
	mul.wide.u32 	%rd53, %r502, 4;
	add.s64 	%rd54, %rd2, %rd53;
	ld.global.f32 	%f131, [%rd54];
	cvt.rzi.s32.f32 	%r299, %f131;
	cvt.rn.f32.s32 	%f132, %r299;
	setp.lt.f32 	%p23, %f130, %f132;
	selp.f32 	%f348, %f132, %f130, %p23;
	add.s32 	%r517, %r517, 16;
	shl.b32 	%r300, %r4, 4;
	add.s32 	%r516, %r516, %r300;
	add.s32 	%r515, %r515, %r300;
	add.s32 	%r514, %r514, %r300;
	add.s32 	%r513, %r513, %r300;
	add.s32 	%r512, %r512, %r300;
	add.s32 	%r511, %r511, %r300;
	add.s32 	%r510, %r510, %r300;
	add.s32 	%r509, %r509, %r300;
	add.s32 	%r508, %r508, %r300;
	add.s32 	%r507, %r507, %r300;
	add.s32 	%r506, %r506, %r300;
	add.s32 	%r505, %r505, %r300;
	add.s32 	%r504, %r504, %r300;
	add.s32 	%r503, %r503, %r300;
	add.s32 	%r502, %r502, %r300;
	add.s32 	%r501, %r501, %r300;
	setp.eq.s32 	%p24, %r517, 0;
	@%p24 bra 	$L__BB0_5;
	bra.uni 	$L__BB0_4;
$L__BB0_5:
	setp.eq.s32 	%p25, %r7, 0;
	@%p25 bra 	$L__BB0_14;
	add.s32 	%r27, %r6, 5;
	and.b32  	%r28, %r231, 7;
	setp.lt.u32 	%p26, %r7, 8;
	@%p26 bra 	$L__BB0_8;
	add.s32 	%r301, %r27, %r496;
	mad.lo.s32 	%r302, %r301, %r4, %r5;
	mul.wide.u32 	%rd55, %r302, 4;
	add.s64 	%rd56, %rd2, %rd55;
	ld.global.f32 	%f134, [%rd56];
	cvt.rzi.s32.f32 	%r303, %f134;
	cvt.rn.f32.s32 	%f135, %r303;
	setp.lt.f32 	%p27, %f348, %f135;
	selp.f32 	%f136, %f135, %f348, %p27;
	add.s32 	%r304, %r302, %r4;
	mul.wide.u32 	%rd57, %r304, 4;
	add.s64 	%rd58, %rd2, %rd57;
	ld.global.f32 	%f137, [%rd58];
	cvt.rzi.s32.f32 	%r305, %f137;
	cvt.rn.f32.s32 	%f138, %r305;
	setp.lt.f32 	%p28, %f136, %f138;
	selp.f32 	%f139, %f138, %f136, %p28;
	add.s32 	%r306, %r304, %r4;
	mul.wide.u32 	%rd59, %r306, 4;
	add.s64 	%rd60, %rd2, %rd59;
	ld.global.f32 	%f140, [%rd60];
	cvt.rzi.s32.f32 	%r307, %f140;
	cvt.rn.f32.s32 	%f141, %r307;
	setp.lt.f32 	%p29, %f139, %f141;
	selp.f32 	%f142, %f141, %f139, %p29;
	add.s32 	%r308, %r306, %r4;
	mul.wide.u32 	%rd61, %r308, 4;
	add.s64 	%rd62, %rd2, %rd61;
	ld.global.f32 	%f143, [%rd62];
	cvt.rzi.s32.f32 	%r309, %f143;
	cvt.rn.f32.s32 	%f144, %r309;
	setp.lt.f32 	%p30, %f142, %f144;
	selp.f32 	%f145, %f144, %f142, %p30;
	add.s32 	%r310, %r308, %r4;
	mul.wide.u32 	%rd63, %r310, 4;
	add.s64 	%rd64, %rd2, %rd63;
	ld.global.f32 	%f146, [%rd64];
	cvt.rzi.s32.f32 	%r311, %f146;
	cvt.rn.f32.s32 	%f147, %r311;
	setp.lt.f32 	%p31, %f145, %f147;
	selp.f32 	%f148, %f147, %f145, %p31;
	add.s32 	%r312, %r310, %r4;
	mul.wide.u32 	%rd65, %r312, 4;
	add.s64 	%rd66, %rd2, %rd65;
	ld.global.f32 	%f149, [%rd66];
	cvt.rzi.s32.f32 	%r313, %f149;
	cvt.rn.f32.s32 	%f150, %r313;
	setp.lt.f32 	%p32, %f148, %f150;
	selp.f32 	%f151, %f150, %f148, %p32;
	add.s32 	%r314, %r312, %r4;
	mul.wide.u32 	%rd67, %r314, 4;
	add.s64 	%rd68, %rd2, %rd67;
	ld.global.f32 	%f152, [%rd68];
	cvt.rzi.s32.f32 	%r315, %f152;
	cvt.rn.f32.s32 	%f153, %r315;
	setp.lt.f32 	%p33, %f151, %f153;
	selp.f32 	%f154, %f153, %f151, %p33;
	add.s32 	%r316, %r314, %r4;
	mul.wide.u32 	%rd69, %r316, 4;
	add.s64 	%rd70, %rd2, %rd69;
	ld.global.f32 	%f155, [%rd70];
	cvt.rzi.s32.f32 	%r317, %f155;
	cvt.rn.f32.s32 	%f156, %r317;
	setp.lt.f32 	%p34, %f154, %f156;
	selp.f32 	%f348, %f156, %f154, %p34;
	add.s32 	%r496, %r496, 8;
$L__BB0_8:
	setp.eq.s32 	%p35, %r28, 0;
	@%p35 bra 	$L__BB0_14;
	and.b32  	%r31, %r231, 3;
	setp.lt.u32 	%p36, %r28, 4;
	@%p36 bra 	$L__BB0_11;
	add.s32 	%r318, %r27, %r496;
	mad.lo.s32 	%r319, %r318, %r4, %r5;
	mul.wide.u32 	%rd71, %r319, 4;
	add.s64 	%rd72, %rd2, %rd71;
	ld.global.f32 	%f158, [%rd72];
	cvt.rzi.s32.f32 	%r320, %f158;
	cvt.rn.f32.s32 	%f159, %r320;
	setp.lt.f32 	%p37, %f348, %f159;
	selp.f32 	%f160, %f159, %f348, %p37;
	add.s32 	%r321, %r319, %r4;
	mul.wide.u32 	%rd73, %r321, 4;
	add.s64 	%rd74, %rd2, %rd73;
	ld.global.f32 	%f161, [%rd74];
	cvt.rzi.s32.f32 	%r322, %f161;
	cvt.rn.f32.s32 	%f162, %r322;
	setp.lt.f32 	%p38, %f160, %f162;
	selp.f32 	%f163, %f162, %f160, %p38;
	add.s32 	%r323, %r321, %r4;
	mul.wide.u32 	%rd75, %r323, 4;
	add.s64 	%rd76, %rd2, %rd75;
	ld.global.f32 	%f164, [%rd76];
	cvt.rzi.s32.f32 	%r324, %f164;
	cvt.rn.f32.s32 	%f165, %r324;
	setp.lt.f32 	%p39, %f163, %f165;
	selp.f32 	%f166, %f165, %f163, %p39;
	add.s32 	%r325, %r323, %r4;
	mul.wide.u32 	%rd77, %r325, 4;
	add.s64 	%rd78, %rd2, %rd77;
	ld.global.f32 	%f167, [%rd78];
	cvt.rzi.s32.f32 	%r326, %f167;
	cvt.rn.f32.s32 	%f168, %r326;
	setp.lt.f32 	%p40, %f166, %f168;
	selp.f32 	%f348, %f168, %f166, %p40;
	add.s32 	%r496, %r496, 4;
$L__BB0_11:
	setp.eq.s32 	%p41, %r31, 0;
	@%p41 bra 	$L__BB0_14;
	add.s32 	%r327, %r496, %r6;
	add.s32 	%r328, %r327, 5;
	mad.lo.s32 	%r329, %r232, %r328, %r240;
	mad.lo.s32 	%r500, %r229, %r329, %r1;
	neg.s32 	%r499, %r31;
$L__BB0_13:
	.pragma "nounroll";
	mul.wide.u32 	%rd79, %r500, 4;
	add.s64 	%rd80, %rd2, %rd79;
	ld.global.f32 	%f169, [%rd80];
	cvt.rzi.s32.f32 	%r330, %f169;
	cvt.rn.f32.s32 	%f170, %r330;
	setp.lt.f32 	%p42, %f348, %f170;
	selp.f32 	%f348, %f170, %f348, %p42;
	add.s32 	%r500, %r500, %r4;
	add.s32 	%r499, %r499, 1;
	setp.ne.s32 	%p43, %r499, 0;
	@%p43 bra 	$L__BB0_13;
$L__BB0_14:
	setp.eq.s32 	%p44, %r231, 0;
	mov.f32 	%f356, 0f00000000;
	@%p44 bra 	$L__BB0_26;
	add.s32 	%r40, %r6, 5;
	and.b32  	%r41, %r231, 7;
	setp.lt.u32 	%p45, %r231, 8;
	mov.b32 	%r518, 0;
	mov.f32 	%f356, 0f00000000;
	@%p45 bra 	$L__BB0_18;
	and.b32  	%r518, %r231, -8;
	neg.s32 	%r529, %r518;
	add.s32 	%r332, %r6, 6;
	mad.lo.s32 	%r333, %r232, %r332, %r240;
	mad.lo.s32 	%r528, %r229, %r333, %r1;
	shl.b32 	%r45, %r4, 3;
	add.s32 	%r334, %r6, 7;
	mad.lo.s32 	%r335, %r232, %r334, %r240;
	mad.lo.s32 	%r527, %r229, %r335, %r1;
	add.s32 	%r336, %r6, 8;
	mad.lo.s32 	%r337, %r232, %r336, %r240;
	mad.lo.s32 	%r526, %r229, %r337, %r1;
	add.s32 	%r338, %r6, 9;
	mad.lo.s32 	%r339, %r232, %r338, %r240;
	mad.lo.s32 	%r525, %r229, %r339, %r1;
	add.s32 	%r340, %r6, 10;
	mad.lo.s32 	%r341, %r232, %r340, %r240;
	mad.lo.s32 	%r524, %r229, %r341, %r1;
	add.s32 	%r342, %r6, 11;
	mad.lo.s32 	%r343, %r232, %r342, %r240;
	mad.lo.s32 	%r523, %r229, %r343, %r1;
	add.s32 	%r344, %r6, 12;
	mad.lo.s32 	%r345, %r232, %r344, %r240;
	mad.lo.s32 	%r522, %r229, %r345, %r1;
	mad.lo.s32 	%r346, %r232, %r40, %r240;
	mad.lo.s32 	%r521, %r229, %r346, %r1;
	mov.f32 	%f356, 0f00000000;
$L__BB0_17:
	.pragma "nounroll";
	mul.wide.u32 	%rd81, %r521, 4;
	add.s64 	%rd82, %rd2, %rd81;
	ld.global.f32 	%f175, [%rd82];
	sub.f32 	%f176, %f175, %f348;
	mul.f32 	%f177, %f176, 0f3FB8AA3B;
	ex2.approx.f32 	%f178, %f177;
	add.f32 	%f179, %f356, %f178;
	add.s64 	%rd83, %rd1, %rd81;
	st.global.f32 	[%rd83], %f178;
	mul.wide.u32 	%rd84, %r528, 4;
	add.s64 	%rd85, %rd2, %rd84;
	ld.global.f32 	%f180, [%rd85];
	sub.f32 	%f181, %f180, %f348;
	mul.f32 	%f182, %f181, 0f3FB8AA3B;
	ex2.approx.f32 	%f183, %f182;
	add.f32 	%f184, %f179, %f183;
	add.s64 	%rd86, %rd1, %rd84;
	st.global.f32 	[%rd86], %f183;
	mul.wide.u32 	%rd87, %r527, 4;
	add.s64 	%rd88, %rd2, %rd87;
	ld.global.f32 	%f185, [%rd88];
	sub.f32 	%f186, %f185, %f348;
	mul.f32 	%f187, %f186, 0f3FB8AA3B;
	ex2.approx.f32 	%f188, %f187;
	add.f32 	%f189, %f184, %f188;
	add.s64 	%rd89, %rd1, %rd87;
	st.global.f32 	[%rd89], %f188;
	mul.wide.u32 	%rd90, %r526, 4;
	add.s64 	%rd91, %rd2, %rd90;
	ld.global.f32 	%f190, [%rd91];
	sub.f32 	%f191, %f190, %f348;
	mul.f32 	%f192, %f191, 0f3FB8AA3B;
	ex2.approx.f32 	%f193, %f192;
	add.f32 	%f194, %f189, %f193;
	add.s64 	%rd92, %rd1, %rd90;
	st.global.f32 	[%rd92], %f193;
	mul.wide.u32 	%rd93, %r525, 4;
	add.s64 	%rd94, %rd2, %rd93;
	ld.global.f32 	%f195, [%rd94];
	sub.f32 	%f196, %f195, %f348;
	mul.f32 	%f197, %f196, 0f3FB8AA3B;
	ex2.approx.f32 	%f198, %f197;
	add.f32 	%f199, %f194, %f198;
	add.s64 	%rd95, %rd1, %rd93;
	st.global.f32 	[%rd95], %f198;
	mul.wide.u32 	%rd96, %r524, 4;
	add.s64 	%rd97, %rd2, %rd96;
	ld.global.f32 	%f200, [%rd97];
	sub.f32 	%f201, %f200, %f348;
	mul.f32 	%f202, %f201, 0f3FB8AA3B;
	ex2.approx.f32 	%f203, %f202;
	add.f32 	%f204, %f199, %f203;
	add.s64 	%rd98, %rd1, %rd96;
	st.global.f32 	[%rd98], %f203;
	mul.wide.u32 	%rd99, %r523, 4;
	add.s64 	%rd100, %rd2, %rd99;
	ld.global.f32 	%f205, [%rd100];
	sub.f32 	%f206, %f205, %f348;
	mul.f32 	%f207, %f206, 0f3FB8AA3B;
	ex2.approx.f32 	%f208, %f207;
	add.f32 	%f209, %f204, %f208;
	add.s64 	%rd101, %rd1, %rd99;
	st.global.f32 	[%rd101], %f208;
	mul.wide.u32 	%rd102, %r522, 4;
	add.s64 	%rd103, %rd2, %rd102;
	ld.global.f32 	%f210, [%rd103];
	sub.f32 	%f211, %f210, %f348;
	mul.f32 	%f212, %f211, 0f3FB8AA3B;
	ex2.approx.f32 	%f213, %f212;
	add.f32 	%f356, %f209, %f213;
	add.s64 	%rd104, %rd1, %rd102;
	st.global.f32 	[%rd104], %f213;
	add.s32 	%r529, %r529, 8;
	add.s32 	%r528, %r528, %r45;
	add.s32 	%r527, %r527, %r45;
	add.s32 	%r526, %r526, %r45;
	add.s32 	%r525, %r525, %r45;
	add.s32 	%r524, %r524, %r45;
	add.s32 	%r523, %r523, %r45;
	add.s32 	%r522, %r522, %r45;
	add.s32 	%r521, %r521, %r45;
	setp.eq.s32 	%p46, %r529, 0;
	@%p46 bra 	$L__BB0_18;
	bra.uni 	$L__BB0_17;
$L__BB0_18:
	setp.eq.s32 	%p47, %r41, 0;
	@%p47 bra 	$L__BB0_26;
	and.b32  	%r88, %r231, 3;
	setp.lt.u32 	%p48, %r41, 4;
	@%p48 bra 	$L__BB0_21;
	add.s32 	%r347, %r40, %r518;
	mad.lo.s32 	%r348, %r347, %r4, %r5;
	mul.wide.u32 	%rd105, %r348, 4;
	add.s64 	%rd106, %rd2, %rd105;
	ld.global.f32 	%f215, [%rd106];
	sub.f32 	%f216, %f215, %f348;
	mul.f32 	%f217, %f216, 0f3FB8AA3B;
	ex2.approx.f32 	%f218, %f217;
	add.f32 	%f219, %f356, %f218;
	add.s64 	%rd107, %rd1, %rd105;
	st.global.f32 	[%rd107], %f218;
	add.s32 	%r349, %r348, %r4;
	mul.wide.u32 	%rd108, %r349, 4;
	add.s64 	%rd109, %rd2, %rd108;
	ld.global.f32 	%f220, [%rd109];
	sub.f32 	%f221, %f220, %f348;
	mul.f32 	%f222, %f221, 0f3FB8AA3B;
	ex2.approx.f32 	%f223, %f222;
	add.f32 	%f224, %f219, %f223;
	add.s64 	%rd110, %rd1, %rd108;
	st.global.f32 	[%rd110], %f223;
	add.s32 	%r350, %r349, %r4;
	mul.wide.u32 	%rd111, %r350, 4;
	add.s64 	%rd112, %rd2, %rd111;
	ld.global.f32 	%f225, [%rd112];
	sub.f32 	%f226, %f225, %f348;
	mul.f32 	%f227, %f226, 0f3FB8AA3B;
	ex2.approx.f32 	%f228, %f227;
	add.f32 	%f229, %f224, %f228;
	add.s64 	%rd113, %rd1, %rd111;
	st.global.f32 	[%rd113], %f228;
	add.s32 	%r351, %r350, %r4;
	mul.wide.u32 	%rd114, %r351, 4;
	add.s64 	%rd115, %rd2, %rd114;
	ld.global.f32 	%f230, [%rd115];
	sub.f32 	%f231, %f230, %f348;
	mul.f32 	%f232, %f231, 0f3FB8AA3B;
	ex2.approx.f32 	%f233, %f232;
	add.f32 	%f356, %f229, %f233;
	add.s64 	%rd116, %rd1, %rd114;
	st.global.f32 	[%rd116], %f233;
	add.s32 	%r518, %r518, 4;
$L__BB0_21:
	setp.eq.s32 	%p49, %r88, 0;
	@%p49 bra 	$L__BB0_26;
	setp.eq.s32 	%p50, %r88, 1;
	@%p50 bra 	$L__BB0_24;
	add.s32 	%r352, %r40, %r518;
	mad.lo.s32 	%r353, %r352, %r4, %r5;
	mul.wide.u32 	%rd117, %r353, 4;
	add.s64 	%rd118, %rd2, %rd117;
	ld.global.f32 	%f235, [%rd118];
	sub.f32 	%f236, %f235, %f348;
	mul.f32 	%f237, %f236, 0f3FB8AA3B;
	ex2.approx.f32 	%f238, %f237;
	add.f32 	%f239, %f356, %f238;
	add.s64 	%rd119, %rd1, %rd117;
	st.global.f32 	[%rd119], %f238;
	add.s32 	%r354, %r353, %r4;
	mul.wide.u32 	%rd120, %r354, 4;
	add.s64 	%rd121, %rd2, %rd120;
	ld.global.f32 	%f240, [%rd121];
	sub.f32 	%f241, %f240, %f348;
	mul.f32 	%f242, %f241, 0f3FB8AA3B;
	ex2.approx.f32 	%f243, %f242;
	add.f32 	%f356, %f239, %f243;
	add.s64 	%rd122, %rd1, %rd120;
	st.global.f32 	[%rd122], %f243;
	add.s32 	%r518, %r518, 2;
$L__BB0_24:
	and.b32  	%r355, %r231, 1;
	setp.eq.b32 	%p51, %r355, 1;
	not.pred 	%p52, %p51;
	@%p52 bra 	$L__BB0_26;
	add.s32 	%r356, %r40, %r518;
	mad.lo.s32 	%r357, %r356, %r4, %r5;
	mul.wide.u32 	%rd123, %r357, 4;
	add.s64 	%rd124, %rd2, %rd123;
	ld.global.f32 	%f244, [%rd124];
	sub.f32 	%f245, %f244, %f348;
	mul.f32 	%f246, %f245, 0f3FB8AA3B;
	ex2.approx.f32 	%f247, %f246;
	add.f32 	%f356, %f356, %f247;
	add.s64 	%rd125, %rd1, %rd123;
	st.global.f32 	[%rd125], %f247;
$L__BB0_26:
	setp.eq.s32 	%p53, %r231, 0;
	mov.f32 	%f368, 0fBF800000;
	mov.f32 	%f366, 0f00000000;
	@%p53 bra 	$L__BB0_51;
	add.s32 	%r93, %r6, 5;
	and.b32  	%r94, %r231, 7;
	setp.lt.u32 	%p54, %r231, 8;
	mov.b32 	%r530, 0;
	@%p54 bra 	$L__BB0_30;
	and.b32  	%r530, %r231, -8;
	neg.s32 	%r541, %r530;
	add.s32 	%r359, %r6, 6;
	mad.lo.s32 	%r360, %r232, %r359, %r240;
	mad.lo.s32 	%r540, %r229, %r360, %r1;
	shl.b32 	%r98, %r4, 3;
	add.s32 	%r361, %r6, 7;
	mad.lo.s32 	%r362, %r232, %r361, %r240;
	mad.lo.s32 	%r539, %r229, %r362, %r1;
	add.s32 	%r363, %r6, 8;
	mad.lo.s32 	%r364, %r232, %r363, %r240;
	mad.lo.s32 	%r538, %r229, %r364, %r1;
	add.s32 	%r365, %r6, 9;
	mad.lo.s32 	%r366, %r232, %r365, %r240;
	mad.lo.s32 	%r537, %r229, %r366, %r1;
	add.s32 	%r367, %r6, 10;
	mad.lo.s32 	%r368, %r232, %r367, %r240;
	mad.lo.s32 	%r536, %r229, %r368, %r1;
	add.s32 	%r369, %r6, 11;
	mad.lo.s32 	%r370, %r232, %r369, %r240;
	mad.lo.s32 	%r535, %r229, %r370, %r1;
	add.s32 	%r371, %r6, 12;
	mad.lo.s32 	%r372, %r232, %r371, %r240;
	mad.lo.s32 	%r534, %r229, %r372, %r1;
	mad.lo.s32 	%r373, %r232, %r93, %r240;
	mad.lo.s32 	%r533, %r229, %r373, %r1;
$L__BB0_29:
	.pragma "nounroll";
	mul.wide.u32 	%rd126, %r533, 4;
	add.s64 	%rd127, %rd1, %rd126;
	ld.global.f32 	%f250, [%rd127];
	div.rn.f32 	%f251, %f250, %f356;
	st.global.f32 	[%rd127], %f251;
	mul.wide.u32 	%rd128, %r540, 4;
	add.s64 	%rd129, %rd1, %rd128;
	ld.global.f32 	%f252, [%rd129];
	div.rn.f32 	%f253, %f252, %f356;
	st.global.f32 	[%rd129], %f253;
	mul.wide.u32 	%rd130, %r539, 4;
	add.s64 	%rd131, %rd1, %rd130;
	ld.global.f32 	%f254, [%rd131];
	div.rn.f32 	%f255, %f254, %f356;
	st.global.f32 	[%rd131], %f255;
	mul.wide.u32 	%rd132, %r538, 4;
	add.s64 	%rd133, %rd1, %rd132;
	ld.global.f32 	%f256, [%rd133];
	div.rn.f32 	%f257, %f256, %f356;
	st.global.f32 	[%rd133], %f257;
	mul.wide.u32 	%rd134, %r537, 4;
	add.s64 	%rd135, %rd1, %rd134;
	ld.global.f32 	%f258, [%rd135];
	div.rn.f32 	%f259, %f258, %f356;
	st.global.f32 	[%rd135], %f259;
	mul.wide.u32 	%rd136, %r536, 4;
	add.s64 	%rd137, %rd1, %rd136;
	ld.global.f32 	%f260, [%rd137];
	div.rn.f32 	%f261, %f260, %f356;
	st.global.f32 	[%rd137], %f261;
	mul.wide.u32 	%rd138, %r535, 4;
	add.s64 	%rd139, %rd1, %rd138;
	ld.global.f32 	%f262, [%rd139];
	div.rn.f32 	%f263, %f262, %f356;
	st.global.f32 	[%rd139], %f263;
	mul.wide.u32 	%rd140, %r534, 4;
	add.s64 	%rd141, %rd1, %rd140;
	ld.global.f32 	%f264, [%rd141];
	div.rn.f32 	%f265, %f264, %f356;
	st.global.f32 	[%rd141], %f265;
	add.s32 	%r541, %r541, 8;
	add.s32 	%r540, %r540, %r98;
	add.s32 	%r539, %r539, %r98;
	add.s32 	%r538, %r538, %r98;
	add.s32 	%r537, %r537, %r98;
	add.s32 	%r536, %r536, %r98;
	add.s32 	%r535, %r535, %r98;
	add.s32 	%r534, %r534, %r98;
	add.s32 	%r533, %r533, %r98;
	setp.eq.s32 	%p55, %r541, 0;
	@%p55 bra 	$L__BB0_30;
	bra.uni 	$L__BB0_29;
$L__BB0_30:
	setp.eq.s32 	%p56, %r94, 0;
	@%p56 bra 	$L__BB0_38;
	and.b32  	%r125, %r231, 3;
	setp.lt.u32 	%p57, %r94, 4;
	@%p57 bra 	$L__BB0_33;
	add.s32 	%r374, %r93, %r530;
	mad.lo.s32 	%r375, %r374, %r4, %r5;
	mul.wide.u32 	%rd142, %r375, 4;
	add.s64 	%rd143, %rd1, %rd142;
	ld.global.f32 	%f266, [%rd143];
	div.rn.f32 	%f267, %f266, %f356;
	st.global.f32 	[%rd143], %f267;
	add.s32 	%r376, %r375, %r4;
	mul.wide.u32 	%rd144, %r376, 4;
	add.s64 	%rd145, %rd1, %rd144;
	ld.global.f32 	%f268, [%rd145];
	div.rn.f32 	%f269, %f268, %f356;
	st.global.f32 	[%rd145], %f269;
	add.s32 	%r377, %r376, %r4;
	mul.wide.u32 	%rd146, %r377, 4;
	add.s64 	%rd147, %rd1, %rd146;
	ld.global.f32 	%f270, [%rd147];
	div.rn.f32 	%f271, %f270, %f356;
	st.global.f32 	[%rd147], %f271;
	add.s32 	%r378, %r377, %r4;
	mul.wide.u32 	%rd148, %r378, 4;
	add.s64 	%rd149, %rd1, %rd148;
	ld.global.f32 	%f272, [%rd149];
	div.rn.f32 	%f273, %f272, %f356;
	st.global.f32 	[%rd149], %f273;
	add.s32 	%r530, %r530, 4;
$L__BB0_33:
	setp.eq.s32 	%p58, %r125, 0;
	@%p58 bra 	$L__BB0_38;
	setp.eq.s32 	%p59, %r125, 1;
	@%p59 bra 	$L__BB0_36;
	add.s32 	%r379, %r93, %r530;
	mad.lo.s32 	%r380, %r379, %r4, %r5;
	mul.wide.u32 	%rd150, %r380, 4;
	add.s64 	%rd151, %rd1, %rd150;
	ld.global.f32 	%f274, [%rd151];
	div.rn.f32 	%f275, %f274, %f356;
	st.global.f32 	[%rd151], %f275;
	add.s32 	%r381, %r380, %r4;
	mul.wide.u32 	%rd152, %r381, 4;
	add.s64 	%rd153, %rd1, %rd152;
	ld.global.f32 	%f276, [%rd153];
	div.rn.f32 	%f277, %f276, %f356;
	st.global.f32 	[%rd153], %f277;
	add.s32 	%r530, %r530, 2;
$L__BB0_36:
	and.b32  	%r382, %r231, 1;
	setp.eq.b32 	%p60, %r382, 1;
	not.pred 	%p61, %p60;
	@%p61 bra 	$L__BB0_38;
	add.s32 	%r383, %r93, %r530;
	mad.lo.s32 	%r384, %r383, %r4, %r5;
	mul.wide.u32 	%rd154, %r384, 4;
	add.s64 	%rd155, %rd1, %rd154;
	ld.global.f32 	%f278, [%rd155];
	div.rn.f32 	%f279, %f278, %f356;
	st.global.f32 	[%rd155], %f279;
$L__BB0_38:
	and.b32  	%r130, %r231, 15;
	setp.lt.u32 	%p62, %r231, 16;
	mov.f32 	%f366, 0f00000000;
	mov.b32 	%r573, -1;
	mov.b32 	%r561, 0;
	@%p62 bra 	$L__BB0_41;
	and.b32  	%r561, %r231, -16;
	add.s32 	%r390, %r6, 6;
	mad.lo.s32 	%r391, %r232, %r390, %r240;
	mad.lo.s32 	%r557, %r229, %r391, %r1;
	add.s32 	%r392, %r6, 7;
	mad.lo.s32 	%r393, %r232, %r392, %r240;
	mad.lo.s32 	%r556, %r229, %r393, %r1;
	add.s32 	%r394, %r6, 8;
	mad.lo.s32 	%r395, %r232, %r394, %r240;
	mad.lo.s32 	%r555, %r229, %r395, %r1;
	add.s32 	%r396, %r6, 9;
	mad.lo.s32 	%r397, %r232, %r396, %r240;
	mad.lo.s32 	%r554, %r229, %r397, %r1;
	add.s32 	%r398, %r6, 10;
	mad.lo.s32 	%r399, %r232, %r398, %r240;
	mad.lo.s32 	%r553, %r229, %r399, %r1;
	add.s32 	%r400, %r6, 11;
	mad.lo.s32 	%r401, %r232, %r400, %r240;
	mad.lo.s32 	%r552, %r229, %r401, %r1;
	add.s32 	%r402, %r6, 12;
	mad.lo.s32 	%r403, %r232, %r402, %r240;
	mad.lo.s32 	%r551, %r229, %r403, %r1;
	add.s32 	%r404, %r6, 13;
	mad.lo.s32 	%r405, %r232, %r404, %r240;
	mad.lo.s32 	%r550, %r229, %r405, %r1;
	add.s32 	%r406, %r6, 14;
	mad.lo.s32 	%r407, %r232, %r406, %r240;
	mad.lo.s32 	%r549, %r229, %r407, %r1;
	add.s32 	%r408, %r6, 15;
	mad.lo.s32 	%r409, %r232, %r408, %r240;
	mad.lo.s32 	%r548, %r229, %r409, %r1;
	add.s32 	%r410, %r6, 16;
	mad.lo.s32 	%r411, %r232, %r410, %r240;
	mad.lo.s32 	%r547, %r229, %r411, %r1;
	add.s32 	%r412, %r6, 17;
	mad.lo.s32 	%r413, %r232, %r412, %r240;
	mad.lo.s32 	%r546, %r229, %r413, %r1;
	add.s32 	%r414, %r6, 18;
	mad.lo.s32 	%r415, %r232, %r414, %r240;
	mad.lo.s32 	%r545, %r229, %r415, %r1;
	add.s32 	%r416, %r6, 19;
	mad.lo.s32 	%r417, %r232, %r416, %r240;
	mad.lo.s32 	%r544, %r229, %r417, %r1;
	add.s32 	%r418, %r6, 20;
	mad.lo.s32 	%r419, %r232, %r418, %r240;
	mad.lo.s32 	%r543, %r229, %r419, %r1;
	mad.lo.s32 	%r420, %r232, %r93, %r240;
	mad.lo.s32 	%r542, %r229, %r420, %r1;
	mov.f32 	%f366, 0f00000000;
	mov.b32 	%r573, -1;
	mov.b32 	%r558, 0;
$L__BB0_40:
	.pragma "nounroll";
	mul.wide.u32 	%rd156, %r542, 4;
	add.s64 	%rd157, %rd1, %rd156;
	ld.global.f32 	%f283, [%rd157];
	setp.gt.f32 	%p63, %f283, %f366;
	selp.f32 	%f284, %f283, %f366, %p63;
	selp.b32 	%r421, %r558, %r573, %p63;
	mul.wide.u32 	%rd158, %r557, 4;
	add.s64 	%rd159, %rd1, %rd158;
	ld.global.f32 	%f285, [%rd159];
	setp.gt.f32 	%p64, %f285, %f284;
	selp.f32 	%f286, %f285, %f284, %p64;
	add.s32 	%r422, %r558, 1;
	selp.b32 	%r423, %r422, %r421, %p64;
	mul.wide.u32 	%rd160, %r556, 4;
	add.s64 	%rd161, %rd1, %rd160;
	ld.global.f32 	%f287, [%rd161];
	setp.gt.f32 	%p65, %f287, %f286;
	selp.f32 	%f288, %f287, %f286, %p65;
	add.s32 	%r424, %r558, 2;
	selp.b32 	%r425, %r424, %r423, %p65;
	mul.wide.u32 	%rd162, %r555, 4;
	add.s64 	%rd163, %rd1, %rd162;
	ld.global.f32 	%f289, [%rd163];
	setp.gt.f32 	%p66, %f289, %f288;
	selp.f32 	%f290, %f289, %f288, %p66;
	add.s32 	%r426, %r558, 3;
	selp.b32 	%r427, %r426, %r425, %p66;
	mul.wide.u32 	%rd164, %r554, 4;
	add.s64 	%rd165, %rd1, %rd164;
	ld.global.f32 	%f291, [%rd165];
	setp.gt.f32 	%p67, %f291, %f290;
	selp.f32 	%f292, %f291, %f290, %p67;
	add.s32 	%r428, %r558, 4;
	selp.b32 	%r429, %r428, %r427, %p67;
	mul.wide.u32 	%rd166, %r553, 4;
	add.s64 	%rd167, %rd1, %rd166;
	ld.global.f32 	%f293, [%rd167];
	setp.gt.f32 	%p68, %f293, %f292;
	selp.f32 	%f294, %f293, %f292, %p68;
	add.s32 	%r430, %r558, 5;
	selp.b32 	%r431, %r430, %r429, %p68;
	mul.wide.u32 	%rd168, %r552, 4;
	add.s64 	%rd169, %rd1, %rd168;
	ld.global.f32 	%f295, [%rd169];
	setp.gt.f32 	%p69, %f295, %f294;
	selp.f32 	%f296, %f295, %f294, %p69;
	add.s32 	%r432, %r558, 6;
	selp.b32 	%r433, %r432, %r431, %p69;
	mul.wide.u32 	%rd170, %r551, 4;
	add.s64 	%rd171, %rd1, %rd170;
	ld.global.f32 	%f297, [%rd171];
	setp.gt.f32 	%p70, %f297, %f296;
	selp.f32 	%f298, %f297, %f296, %p70;
	add.s32 	%r434, %r558, 7;
	selp.b32 	%r435, %r434, %r433, %p70;
	mul.wide.u32 	%rd172, %r550, 4;
	add.s64 	%rd173, %rd1, %rd172;
	ld.global.f32 	%f299, [%rd173];
	setp.gt.f32 	%p71, %f299, %f298;
	selp.f32 	%f300, %f299, %f298, %p71;
	add.s32 	%r436, %r558, 8;
	selp.b32 	%r437, %r436, %r435, %p71;
	mul.wide.u32 	%rd174, %r549, 4;
	add.s64 	%rd175, %rd1, %rd174;
	ld.global.f32 	%f301, [%rd175];
	setp.gt.f32 	%p72, %f301, %f300;
	selp.f32 	%f302, %f301, %f300, %p72;
	add.s32 	%r438, %r558, 9;
	selp.b32 	%r439, %r438, %r437, %p72;
	mul.wide.u32 	%rd176, %r548, 4;
	add.s64 	%rd177, %rd1, %rd176;
	ld.global.f32 	%f303, [%rd177];
	setp.gt.f32 	%p73, %f303, %f302;
	selp.f32 	%f304, %f303, %f302, %p73;
	add.s32 	%r440, %r558, 10;
	selp.b32 	%r441, %r440, %r439, %p73;
	mul.wide.u32 	%rd178, %r547, 4;
	add.s64 	%rd179, %rd1, %rd178;
	ld.global.f32 	%f305, [%rd179];
	setp.gt.f32 	%p74, %f305, %f304;
	selp.f32 	%f306, %f305, %f304, %p74;
	add.s32 	%r442, %r558, 11;
	selp.b32 	%r443, %r442, %r441, %p74;
	mul.wide.u32 	%rd180, %r546, 4;
	add.s64 	%rd181, %rd1, %rd180;
	ld.global.f32 	%f307, [%rd181];
	setp.gt.f32 	%p75, %f307, %f306;
	selp.f32 	%f308, %f307, %f306, %p75;
	add.s32 	%r444, %r558, 12;
	selp.b32 	%r445, %r444, %r443, %p75;
	mul.wide.u32 	%rd182, %r545, 4;
	add.s64 	%rd183, %rd1, %rd182;
	ld.global.f32 	%f309, [%rd183];
	setp.gt.f32 	%p76, %f309, %f308;
	selp.f32 	%f310, %f309, %f308, %p76;
	add.s32 	%r446, %r558, 13;
	selp.b32 	%r447, %r446, %r445, %p76;
	mul.wide.u32 	%rd184, %r544, 4;
	add.s64 	%rd185, %rd1, %rd184;
	ld.global.f32 	%f311, [%rd185];
	setp.gt.f32 	%p77, %f311, %f310;
	selp.f32 	%f312, %f311, %f310, %p77;
	add.s32 	%r448, %r558, 14;
	selp.b32 	%r449, %r448, %r447, %p77;
	mul.wide.u32 	%rd186, %r543, 4;
	add.s64 	%rd187, %rd1, %rd186;
	ld.global.f32 	%f313, [%rd187];
	setp.gt.f32 	%p78, %f313, %f312;
	selp.f32 	%f366, %f313, %f312, %p78;
	add.s32 	%r450, %r558, 15;
	selp.b32 	%r573, %r450, %r449, %p78;
	shl.b32 	%r451, %r4, 4;
	add.s32 	%r557, %r557, %r451;
	add.s32 	%r556, %r556, %r451;
	add.s32 	%r555, %r555, %r451;
	add.s32 	%r554, %r554, %r451;
	add.s32 	%r553, %r553, %r451;
	add.s32 	%r552, %r552, %r451;
	add.s32 	%r551, %r551, %r451;
	add.s32 	%r550, %r550, %r451;
	add.s32 	%r549, %r549, %r451;
	add.s32 	%r548, %r548, %r451;
	add.s32 	%r547, %r547, %r451;
	add.s32 	%r546, %r546, %r451;
	add.s32 	%r545, %r545, %r451;
	add.s32 	%r544, %r544, %r451;
	add.s32 	%r543, %r543, %r451;
	add.s32 	%r542, %r542, %r451;
	add.s32 	%r558, %r558, 16;
	setp.ne.s32 	%p79, %r558, %r561;
	@%p79 bra 	$L__BB0_40;
$L__BB0_41:
	setp.eq.s32 	%p80, %r130, 0;
	@%p80 bra 	$L__BB0_50;
	setp.lt.u32 	%p81, %r130, 8;
	@%p81 bra 	$L__BB0_44;
	add.s32 	%r453, %r93, %r561;
	mad.lo.s32 	%r454, %r453, %r4, %r5;
	mul.wide.u32 	%rd188, %r454, 4;
	add.s64 	%rd189, %rd1, %rd188;
	ld.global.f32 	%f315, [%rd189];
	setp.gt.f32 	%p82, %f315, %f366;
	selp.f32 	%f316, %f315, %f366, %p82;
	selp.b32 	%r455, %r561, %r573, %p82;
	add.s32 	%r456, %r561, 1;
	add.s32 	%r457, %r454, %r4;
	mul.wide.u32 	%rd190, %r457, 4;
	add.s64 	%rd191, %rd1, %rd190;
	ld.global.f32 	%f317, [%rd191];
	setp.gt.f32 	%p83, %f317, %f316;
	selp.f32 	%f318, %f317, %f316, %p83;
	selp.b32 	%r458, %r456, %r455, %p83;
	add.s32 	%r459, %r561, 2;
	add.s32 	%r460, %r457, %r4;
	mul.wide.u32 	%rd192, %r460, 4;
	add.s64 	%rd193, %rd1, %rd192;
	ld.global.f32 	%f319, [%rd193];
	setp.gt.f32 	%p84, %f319, %f318;
	selp.f32 	%f320, %f319, %f318, %p84;
	selp.b32 	%r461, %r459, %r458, %p84;
	add.s32 	%r462, %r561, 3;
	add.s32 	%r463, %r460, %r4;
	mul.wide.u32 	%rd194, %r463, 4;
	add.s64 	%rd195, %rd1, %rd194;
	ld.global.f32 	%f321, [%rd195];
	setp.gt.f32 	%p85, %f321, %f320;
	selp.f32 	%f322, %f321, %f320, %p85;
	selp.b32 	%r464, %r462, %r461, %p85;
	add.s32 	%r465, %r561, 4;
	add.s32 	%r466, %r463, %r4;
	mul.wide.u32 	%rd196, %r466, 4;
	add.s64 	%rd197, %rd1, %rd196;
	ld.global.f32 	%f323, [%rd197];
	setp.gt.f32 	%p86, %f323, %f322;
	selp.f32 	%f324, %f323, %f322, %p86;
	selp.b32 	%r467, %r465, %r464, %p86;
	add.s32 	%r468, %r561, 5;
	add.s32 	%r469, %r466, %r4;
	mul.wide.u32 	%rd198, %r469, 4;
	add.s64 	%rd199, %rd1, %rd198;
	ld.global.f32 	%f325, [%rd199];
	setp.gt.f32 	%p87, %f325, %f324;
	selp.f32 	%f326, %f325, %f324, %p87;
	selp.b32 	%r470, %r468, %r467, %p87;
	add.s32 	%r471, %r561, 6;
	add.s32 	%r472, %r469, %r4;
	mul.wide.u32 	%rd200, %r472, 4;
	add.s64 	%rd201, %rd1, %rd200;
	ld.global.f32 	%f327, [%rd201];
	setp.gt.f32 	%p88, %f327, %f326;
	selp.f32 	%f328, %f327, %f326, %p88;
	selp.b32 	%r473, %r471, %r470, %p88;
	add.s32 	%r474, %r561, 7;
	add.s32 	%r475, %r472, %r4;
	mul.wide.u32 	%rd202, %r475, 4;
	add.s64 	%rd203, %rd1, %rd202;
	ld.global.f32 	%f329, [%rd203];
	setp.gt.f32 	%p89, %f329, %f328;
	selp.f32 	%f366, %f329, %f328, %p89;
	selp.b32 	%r573, %r474, %r473, %p89;
	add.s32 	%r561, %r561, 8;
$L__BB0_44:
	setp.eq.s32 	%p90, %r94, 0;
	@%p90 bra 	$L__BB0_50;
	and.b32  	%r210, %r231, 3;
	setp.lt.u32 	%p91, %r94, 4;
	@%p91 bra 	$L__BB0_47;
	add.s32 	%r477, %r93, %r561;
	mad.lo.s32 	%r478, %r477, %r4, %r5;
	mul.wide.u32 	%rd204, %r478, 4;
	add.s64 	%rd205, %rd1, %rd204;
	ld.global.f32 	%f331, [%rd205];
	setp.gt.f32 	%p92, %f331, %f366;
	selp.f32 	%f332, %f331, %f366, %p92;
	selp.b32 	%r479, %r561, %r573, %p92;
	add.s32 	%r480, %r561, 1;
	add.s32 	%r481, %r478, %r4;
	mul.wide.u32 	%rd206, %r481, 4;
	add.s64 	%rd207, %rd1, %rd206;
	ld.global.f32 	%f333, [%rd207];
	setp.gt.f32 	%p93, %f333, %f332;
	selp.f32 	%f334, %f333, %f332, %p93;
	selp.b32 	%r482, %r480, %r479, %p93;
	add.s32 	%r483, %r561, 2;
	add.s32 	%r484, %r481, %r4;
	mul.wide.u32 	%rd208, %r484, 4;
	add.s64 	%rd209, %rd1, %rd208;
	ld.global.f32 	%f335, [%rd209];
	setp.gt.f32 	%p94, %f335, %f334;
	selp.f32 	%f336, %f335, %f334, %p94;
	selp.b32 	%r485, %r483, %r482, %p94;
	add.s32 	%r486, %r561, 3;
	add.s32 	%r487, %r484, %r4;
	mul.wide.u32 	%rd210, %r487, 4;
	add.s64 	%rd211, %rd1, %rd210;
	ld.global.f32 	%f337, [%rd211];
	setp.gt.f32 	%p95, %f337, %f336;
	selp.f32 	%f366, %f337, %f336, %p95;
	selp.b32 	%r573, %r486, %r485, %p95;
	add.s32 	%r561, %r561, 4;
$L__BB0_47:
	setp.eq.s32 	%p96, %r210, 0;
	@%p96 bra 	$L__BB0_50;
	add.s32 	%r488, %r561, %r6;
	add.s32 	%r489, %r488, 5;
	mad.lo.s32 	%r490, %r232, %r489, %r240;
	mad.lo.s32 	%r570, %r229, %r490, %r1;
	neg.s32 	%r569, %r210;
$L__BB0_49:
	.pragma "nounroll";
	mul.wide.u32 	%rd212, %r570, 4;
	add.s64 	%rd213, %rd1, %rd212;
	ld.global.f32 	%f338, [%rd213];
	setp.gt.f32 	%p97, %f338, %f366;
	selp.f32 	%f366, %f338, %f366, %p97;
	selp.b32 	%r573, %r561, %r573, %p97;
	add.s32 	%r561, %r561, 1;
	add.s32 	%r570, %r570, %r4;
	add.s32 	%r569, %r569, 1;
	setp.ne.s32 	%p98, %r569, 0;
	@%p98 bra 	$L__BB0_49;
$L__BB0_50:
	cvt.rn.f32.s32 	%f368, %r573;
$L__BB0_51:
	ld.param.u64 	%rd223, [_Z14gpuRegionLayerPKfPfS1_S1_S1_jjjjjjmS0__param_11];
	ld.param.u64 	%rd222, [_Z14gpuRegionLayerPKfPfS1_S1_S1_jjjjjjmS0__param_4];
	cvt.u32.u64 	%r491, %rd223;
	mad.lo.s32 	%r492, %r229, %r3, %r240;
	mad.lo.s32 	%r493, %r492, %r232, %r1;
	add.s32 	%r494, %r493, %r491;
	shl.b32 	%r495, %r494, 2;
	cvta.to.global.u64 	%rd214, %rd3;
	mul.wide.s32 	%rd215, %r495, 4;
	add.s64 	%rd216, %rd214, %rd215;
	st.global.f32 	[%rd216], %f1;
	st.global.f32 	[%rd216+4], %f2;
	st.global.f32 	[%rd216+8], %f3;
	st.global.f32 	[%rd216+12], %f4;
	rcp.rn.f32 	%f339, %f5;
	mul.f32 	%f340, %f339, %f366;
	cvta.to.global.u64 	%rd217, %rd4;
	mul.wide.s32 	%rd218, %r494, 4;
	add.s64 	%rd219, %rd217, %rd218;
	st.global.f32 	[%rd219], %f340;
	cvta.to.global.u64 	%rd220, %rd222;
	add.s64 	%rd221, %rd220, %rd218;
	st.global.f32 	[%rd221], %f368;
$L__BB0_52:
	ret;

}


// ===== COMPILED SASS (sm_100) =====

	.target	sm_100

	.elftype	@"ET_EXEC"


//--------------------- .note.nv.tkinfo           --------------------------
	.section	.note.nv.tkinfo,"",@"SHT_NOTE"
	.sectionflags	@"SHF_NOTE_NV_TKINFO"
	.tkinfo
        /*0018*/ 	.word	0x00000002
        /*0030*/ 	.string	""
        /*0030*/ 	.string	"ptxas"
        /*0030*/ 	.string	"Cuda compilation tools, release 13.0, V13.0.88"
        /*0030*/ 	.string	"Build cuda_13.0.r13.0/compiler.36424714_0"
        /*0030*/ 	.string	"-arch sm_100 -m 64 "



//--------------------- .note.nv.cuinfo           --------------------------
	.section	.note.nv.cuinfo,"",@"SHT_NOTE"
	.sectionflags	@"SHF_NOTE_NV_CUINFO"
        /*0018*/ 	.short	0x0002
        /*001a*/ 	.short	0x0064
        /*001c*/ 	.short	0x0082
	.zero		2


//--------------------- .nv.info                  --------------------------
	.section	.nv.info,"",@"SHT_CUDA_INFO"
	.align	4


	//----- nvinfo : EIATTR_REGCOUNT
	.align		4
        /*0000*/ 	.byte	0x04, 0x2f
        /*0002*/ 	.short	(.L_1 - .L_0)
	.align		4
.L_0:
        /*0004*/ 	.word	index@(_Z14gpuRegionLayerPKfPfS1_S1_S1_jjjjjjmS0_)
        /*0008*/ 	.word	0x00000030


	//----- nvinfo : EIATTR_FRAME_SIZE
	.align		4
.L_1:
        /*000c*/ 	.byte	0x04, 0x11
        /*000e*/ 	.short	(.L_3 - .L_2)
	.align		4
.L_2:
        /*0010*/ 	.word	index@($__internal_1_$__cuda_sm3x_div_rn_noftz_f32_slowpath)
        /*0014*/ 	.word	0x00000000


	//----- nvinfo : EIATTR_FRAME_SIZE
	.align		4
.L_3:
        /*0018*/ 	.byte	0x04, 0x11
        /*001a*/ 	.short	(.L_5 - .L_4)
	.align		4
.L_4:
        /*001c*/ 	.word	index@($__internal_0_$__cuda_sm20_rcp_rn_f32_slowpath)
        /*0020*/ 	.word	0x00000000


	//----- nvinfo : EIATTR_FRAME_SIZE
	.align		4
.L_5:
        /*0024*/ 	.byte	0x04, 0x11
        /*0026*/ 	.short	(.L_7 - .L_6)
	.align		4
.L_6:
        /*0028*/ 	.word	index@(_Z14gpuRegionLayerPKfPfS1_S1_S1_jjjjjjmS0_)
        /*002c*/ 	.word	0x00000000


	//----- nvinfo : EIATTR_MIN_STACK_SIZE
	.align		4
.L_7:
        /*0030*/ 	.byte	0x04, 0x12
        /*0032*/ 	.short	(.L_9 - .L_8)
	.align		4
.L_8:
        /*0034*/ 	.word	index@(_Z14gpuRegionLayerPKfPfS1_S1_S1_jjjjjjmS0_)
        /*0038*/ 	.word	0x00000000
.L_9:


//--------------------- .nv.compat                --------------------------
	.section	.nv.compat,"",@"SHT_CUDA_COMPAT_INFO"
	.align	4
        /*0000*/ 	.byte	0x02, 0x09, 0x00, 0x00, 0x02, 0x02, 0x01, 0x00, 0x02, 0x05, 0x05, 0x00, 0x03, 0x07, 0x01, 0x01
        /*0010*/ 	.byte	0x02, 0x03, 0x00, 0x00, 0x02, 0x06, 0x01, 0x00, 0x04, 0x0b, 0x08, 0x00, 0x01, 0x00, 0x00, 0x00
        /*0020*/ 	.byte	0x00, 0x00, 0x00, 0x00


//--------------------- .nv.info._Z14gpuRegionLayerPKfPfS1_S1_S1_jjjjjjmS0_ --------------------------
	.section	.nv.info._Z14gpuRegionLayerPKfPfS1_S1_S1_jjjjjjmS0_,"",@"SHT_CUDA_INFO"
	.sectionflags	@""
	.align	4


	//----- nvinfo : EIATTR_CUDA_API_VERSION
	.align		4
        /*0000*/ 	.byte	0x04, 0x37
        /*0002*/ 	.short	(.L_11 - .L_10)
.L_10:
        /*0004*/ 	.word	0x00000082


	//----- nvinfo : EIATTR_KPARAM_INFO
	.align		4
.L_11:
        /*0008*/ 	.byte	0x04, 0x17
        /*000a*/ 	.short	(.L_13 - .L_12)
.L_12:
        /*000c*/ 	.word	0x00000000
        /*0010*/ 	.short	0x000c
        /*0012*/ 	.short	0x0048
        /*0014*/ 	.byte	0x00, 0xf5, 0x21, 0x00


	//----- nvinfo : EIATTR_KPARAM_INFO
	.align		4
.L_13:
        /*0018*/ 	.byte	0x04, 0x17
        /*001a*/ 	.short	(.L_15 - .L_14)
.L_14:
        /*001c*/ 	.word	0x00000000
        /*0020*/ 	.short	0x000b
        /*0022*/ 	.short	0x0040
        /*0024*/ 	.byte	0x00, 0xf0, 0x21, 0x00


	//----- nvinfo : EIATTR_KPARAM_INFO
	.align		4
.L_15:
        /*0028*/ 	.byte	0x04, 0x17
        /*002a*/ 	.short	(.L_17 - .L_16)
.L_16:
        /*002c*/ 	.word	0x00000000
        /*0030*/ 	.short	0x000a
        /*0032*/ 	.short	0x003c
        /*0034*/ 	.byte	0x00, 0xf0, 0x11, 0x00


	//----- nvinfo : EIATTR_KPARAM_INFO
	.align		4
.L_17:
        /*0038*/ 	.byte	0x04, 0x17
        /*003a*/ 	.short	(.L_19 - .L_18)
.L_18:
        /*003c*/ 	.word	0x00000000
        /*0040*/ 	.short	0x0009
        /*0042*/ 	.short	0x0038
        /*0044*/ 	.byte	0x00, 0xf0, 0x11, 0x00


	//----- nvinfo : EIATTR_KPARAM_INFO
	.align		4
.L_19:
        /*0048*/ 	.byte	0x04, 0x17
        /*004a*/ 	.short	(.L_21 - .L_20)
.L_20:
        /*004c*/ 	.word	0x00000000
        /*0050*/ 	.short	0x0008
        /*0052*/ 	.short	0x0034
        /*0054*/ 	.byte	0x00, 0xf0, 0x11, 0x00


	//----- nvinfo : EIATTR_KPARAM_INFO
	.align		4
.L_21:
        /*0058*/ 	.byte	0x04, 0x17
        /*005a*/ 	.short	(.L_23 - .L_22)
.L_22:
        /*005c*/ 	.word	0x00000000
        /*0060*/ 	.short	0x0007
        /*0062*/ 	.short	0x0030
        /*0064*/ 	.byte	0x00, 0xf0, 0x11, 0x00


	//----- nvinfo : EIATTR_KPARAM_INFO
	.align		4
.L_23:
        /*0068*/ 	.byte	0x04, 0x17
        /*006a*/ 	.short	(.L_25 - .L_24)
.L_24:
        /*006c*/ 	.word	0x00000000
        /*0070*/ 	.short	0x0006
        /*0072*/ 	.short	0x002c
        /*0074*/ 	.byte	0x00, 0xf0, 0x11, 0x00


	//----- nvinfo : EIATTR_KPARAM_INFO
	.align		4
.L_25:
        /*0078*/ 	.byte	0x04, 0x17
        /*007a*/ 	.short	(.L_27 - .L_26)
.L_26:
        /*007c*/ 	.word	0x00000000
        /*0080*/ 	.short	0x0005
        /*0082*/ 	.short	0x0028
        /*0084*/ 	.byte	0x00, 0xf0, 0x11, 0x00


	//----- nvinfo : EIATTR_KPARAM_INFO
	.align		4
.L_27:
        /*0088*/ 	.byte	0x04, 0x17
        /*008a*/ 	.short	(.L_29 - .L_28)
.L_28:
        /*008c*/ 	.word	0x00000000
        /*0090*/ 	.short	0x0004
        /*0092*/ 	.short	0x0020
        /*0094*/ 	.byte	0x00, 0xf5, 0x21, 0x00


	//----- nvinfo : EIATTR_KPARAM_INFO
	.align		4
.L_29:
        /*0098*/ 	.byte	0x04, 0x17
        /*009a*/ 	.short	(.L_31 - .L_30)
.L_30:
        /*009c*/ 	.word	0x00000000
        /*00a0*/ 	.short	0x0003
        /*00a2*/ 	.short	0x0018
        /*00a4*/ 	.byte	0x00, 0xf5, 0x21, 0x00


	//----- nvinfo : EIATTR_KPARAM_INFO
	.align		4
.L_31:
        /*00a8*/ 	.byte	0x04, 0x17
        /*00aa*/ 	.short	(.L_33 - .L_32)
.L_32:
        /*00ac*/ 	.word	0x00000000
        /*00b0*/ 	.short	0x0002
        /*00b2*/ 	.short	0x0010
        /*00b4*/ 	.byte	0x00, 0xf5, 0x21, 0x00


	//----- nvinfo : EIATTR_KPARAM_INFO
	.align		4
.L_33:
        /*00b8*/ 	.byte	0x04, 0x17
        /*00ba*/ 	.short	(.L_35 - .L_34)
.L_34:
        /*00bc*/ 	.word	0x00000000
        /*00c0*/ 	.short	0x0001
        /*00c2*/ 	.short	0x0008
        /*00c4*/ 	.byte	0x00, 0xf5, 0x21, 0x00


	//----- nvinfo : EIATTR_KPARAM_INFO
	.align		4
.L_35:
        /*00c8*/ 	.byte	0x04, 0x17
        /*00ca*/ 	.short	(.L_37 - .L_36)
.L_36:
        /*00cc*/ 	.word	0x00000000
        /*00d0*/ 	.short	0x0000
        /*00d2*/ 	.short	0x0000
        /*00d4*/ 	.byte	0x00, 0xf5, 0x21, 0x00


	//----- nvinfo : EIATTR_SPARSE_MMA_MASK
	.align		4
.L_37:
        /*00d8*/ 	.byte	0x03, 0x50
        /*00da*/ 	.short	0x0000


	//----- nvinfo : EIATTR_MAXREG_COUNT
	.align		4
        /*00dc*/ 	.byte	0x03, 0x1b
        /*00de*/ 	.short	0x00ff


	//----- nvinfo : EIATTR_MERCURY_ISA_VERSION
	.align		4
        /*00e0*/ 	.byte	0x03, 0x5f
        /*00e2*/ 	.short	0x0101


	//----- nvinfo : EIATTR_VRC_CTA_INIT_COUNT
	.align		4
        /*00e4*/ 	.byte	0x02, 0x4a
	.zero		1
	.zero		1


	//----- nvinfo : EIATTR_EXIT_INSTR_OFFSETS
	.align		4
        /*00e8*/ 	.byte	0x04, 0x1c
        /*00ea*/ 	.short	(.L_39 - .L_38)


	//   ....[0]....
.L_38:
        /*00ec*/ 	.word	0x00000120


	//   ....[1]....
        /*00f0*/ 	.word	0x000054d0


	//----- nvinfo : EIATTR_CRS_STACK_SIZE
	.align		4
.L_39:
        /*00f4*/ 	.byte	0x04, 0x1e
        /*00f6*/ 	.short	(.L_41 - .L_40)
.L_40:
        /*00f8*/ 	.word	0x00000000


	//----- nvinfo : EIATTR_CBANK_PARAM_SIZE
	.align		4
.L_41:
        /*00fc*/ 	.byte	0x03, 0x19
        /*00fe*/ 	.short	0x0050


	//----- nvinfo : EIATTR_PARAM_CBANK
	.align		4
        /*0100*/ 	.byte	0x04, 0x0a
        /*0102*/ 	.short	(.L_43 - .L_42)
	.align		4
.L_42:
        /*0104*/ 	.word	index@(.nv.constant0._Z14gpuRegionLayerPKfPfS1_S1_S1_jjjjjjmS0_)
        /*0108*/ 	.short	0x0380
        /*010a*/ 	.short	0x0050


	//----- nvinfo : EIATTR_SW_WAR
	.align		4
.L_43:
        /*010c*/ 	.byte	0x04, 0x36
        /*010e*/ 	.short	(.L_45 - .L_44)
.L_44:
        /*0110*/ 	.word	0x00000008
.L_45:


//--------------------- .nv.callgraph             --------------------------
	.section	.nv.callgraph,"",@"SHT_CUDA_CALLGRAPH"
	.align	4
	.sectionentsize	8
	.align		4
        /*0000*/ 	.word	0x00000000
	.align		4
        /*0004*/ 	.word	0xffffffff
	.align		4
        /*0008*/ 	.word	0x00000000
	.align		4
        /*000c*/ 	.word	0xfffffffe
	.align		4
        /*0010*/ 	.word	0x00000000
	.align		4
        /*0014*/ 	.word	0xfffffffd
	.align		4
        /*0018*/ 	.word	0x00000000
	.align		4
        /*001c*/ 	.word	0xfffffffc


//--------------------- .text._Z14gpuRegionLayerPKfPfS1_S1_S1_jjjjjjmS0_ --------------------------
	.section	.text._Z14gpuRegionLayerPKfPfS1_S1_S1_jjjjjjmS0_,"ax",@progbits
	.align	128
        .global         _Z14gpuRegionLayerPKfPfS1_S1_S1_jjjjjjmS0_
        .type           _Z14gpuRegionLayerPKfPfS1_S1_S1_jjjjjjmS0_,@function
        .size           _Z14gpuRegionLayerPKfPfS1_S1_S1_jjjjjjmS0_,(.L_x_87 - _Z14gpuRegionLayerPKfPfS1_S1_S1_jjjjjjmS0_)
        .other          _Z14gpuRegionLayerPKfPfS1_S1_S1_jjjjjjmS0_,@"STO_CUDA_ENTRY STV_DEFAULT"
_Z14gpuRegionLayerPKfPfS1_S1_S1_jjjjjjmS0_:
.text._Z14gpuRegionLayerPKfPfS1_S1_S1_jjjjjjmS0_:
[----:B------:R-:W-:Y:S01]  /*0000*/  LDC R1, c[0x0][0x37c] ;  /* 0x0000df00ff017b82 */ /* 0x000fe20000000800 */
[----:B------:R-:W0:Y:S07]  /*0010*/  S2R R2, SR_TID.Y ;  /* 0x0000000000027919 */ /* 0x000e2e0000002200 */
[----:B------:R-:W1:Y:S01]  /*0020*/  LDC R21, c[0x0][0x360] ;  /* 0x0000d800ff157b82 */ /* 0x000e620000000800 */
[----:B------:R-:W2:Y:S01]  /*0030*/  LDCU UR7, c[0x0][0x3bc] ;  /* 0x00007780ff0777ac */ /* 0x000ea20008000800 */
[----:B------:R-:W1:Y:S01]  /*0040*/  S2R R0, SR_TID.X ;  /* 0x0000000000007919 */ /* 0x000e620000002100 */
[----:B------:R-:W3:Y:S05]  /*0050*/  S2R R3, SR_TID.Z ;  /* 0x0000000000037919 */ /* 0x000eea0000002300 */
[----:B------:R-:W0:Y:S08]  /*0060*/  S2UR UR5, SR_CTAID.Y ;  /* 0x00000000000579c3 */ /* 0x000e300000002600 */
[----:B------:R-:W0:Y:S08]  /*0070*/  LDC R27, c[0x0][0x364] ;  /* 0x0000d900ff1b7b82 */ /* 0x000e300000000800 */
[----:B------:R-:W1:Y:S08]  /*0080*/  S2UR UR4, SR_CTAID.X ;  /* 0x00000000000479c3 */ /* 0x000e700000002500 */
[----:B------:R-:W4:Y:S08]  /*0090*/  LDC.64 R18, c[0x0][0x3b0] ;  /* 0x0000ec00ff127b82 */ /* 0x000f300000000a00 */
[----:B------:R-:W3:Y:S01]  /*00a0*/  S2UR UR6, SR_CTAID.Z ;  /* 0x00000000000679c3 */ /* 0x000ee20000002700 */
[----:B0-----:R-:W-:-:S07]  /*00b0*/  IMAD R27, R27, UR5, R2 ;  /* 0x000000051b1b7c24 */ /* 0x001fce000f8e0202 */
[----:B------:R-:W3:Y:S01]  /*00c0*/  LDC R20, c[0x0][0x368] ;  /* 0x0000da00ff147b82 */ /* 0x000ee20000000800 */
[----:B-1----:R-:W-:Y:S01]  /*00d0*/  IMAD R21, R21, UR4, R0 ;  /* 0x0000000415157c24 */ /* 0x002fe2000f8e0200 */
[----:B----4-:R-:W-:-:S04]  /*00e0*/  ISETP.GE.U32.AND P0, PT, R27, R19, PT ;  /* 0x000000131b00720c */ /* 0x010fc80003f06070 */
[----:B------:R-:W-:Y:S01]  /*00f0*/  ISETP.GE.U32.OR P0, PT, R21, R18, P0 ;  /* 0x000000121500720c */ /* 0x000fe20000706470 */
[----:B---3--:R-:W-:-:S05]  /*0100*/  IMAD R20, R20, UR6, R3 ;  /* 0x0000000614147c24 */ /* 0x008fca000f8e0203 */
[----:B--2---:R-:W-:-:S13]  /*0110*/  ISETP.GE.U32.OR P0, PT, R20, UR7, P0 ;  /* 0x0000000714007c0c */ /* 0x004fda0008706470 */
[----:B------:R-:W-:Y:S05]  /*0120*/  @P0 EXIT ;  /* 0x000000000000094d */ /* 0x000fea0003800000 */
[----:B------:R-:W0:Y:S01]  /*0130*/  LDCU UR4, c[0x0][0x3b8] ;  /* 0x00007700ff0477ac */ /* 0x000e220008000800 */
[----:B------:R-:W1:Y:S01]  /*0140*/  LDC.64 R4, c[0x0][0x380] ;  /* 0x0000e000ff047b82 */ /* 0x000e620000000a00 */
[-C--:B------:R-:W-:Y:S01]  /*0150*/  IMAD R19, R19, R18.reuse, RZ ;  /* 0x0000001213137224 */ /* 0x080fe200078e02ff */
[----:B------:R-:W2:Y:S01]  /*0160*/  LDCU.64 UR6, c[0x0][0x358] ;  /* 0x00006b00ff0677ac */ /* 0x000ea20008000a00 */
[----:B------:R-:W-:Y:S01]  /*0170*/  IMAD R18, R27, R18, R21 ;  /* 0x000000121b127224 */ /* 0x000fe200078e0215 */
[----:B0-----:R-:W-:-:S06]  /*0180*/  UIADD3 UR4, UPT, UPT, UR4, 0x5, URZ ;  /* 0x0000000504047890 */ /* 0x001fcc000fffe0ff */
[----:B------:R-:W-:-:S04]  /*0190*/  IMAD R17, R20, UR4, RZ ;  /* 0x0000000414117c24 */ /* 0x000fc8000f8e02ff */
[----:B------:R-:W-:-:S04]  /*01a0*/  IMAD R2, R19, R17, R18 ;  /* 0x0000001113027224 */ /* 0x000fc800078e0212 */
[----:B-1----:R-:W-:-:S06]  /*01b0*/  IMAD.WIDE.U32 R4, R2, 0x4, R4 ;  /* 0x0000000402047825 */ /* 0x002fcc00078e0004 */
[----:B--2---:R-:W2:Y:S01]  /*01c0*/  LDG.E R4, desc[UR6][R4.64] ;  /* 0x0000000604047981 */ /* 0x004ea2000c1e1900 */
[----:B------:R-:W-:Y:S01]  /*01d0*/  BSSY.RECONVERGENT B0, `(.L_x_0) ;  /* 0x0000013000007945 */ /* 0x000fe20003800200 */
[----:B--2---:R-:W-:-:S05]  /*01e0*/  FMUL R0, R4, -1.4426950216293334961 ;  /* 0xbfb8aa3b04007820 */ /* 0x004fca0000400000 */
[----:B------:R-:W-:-:S13]  /*01f0*/  FSETP.GEU.AND P0, PT, R0, -126, PT ;  /* 0xc2fc00000000780b */ /* 0x000fda0003f0e000 */
[----:B------:R-:W-:-:S04]  /*0200*/  @!P0 FMUL R0, R0, 0.5 ;  /* 0x3f00000000008820 */ /* 0x000fc80000400000 */
[----:B------:R-:W0:Y:S02]  /*0210*/  MUFU.EX2 R3, R0 ;  /* 0x0000000000037308 */ /* 0x000e240000000800 */
[----:B0-----:R-:W-:-:S04]  /*0220*/  @!P0 FMUL R3, R3, R3 ;  /* 0x0000000303038220 */ /* 0x001fc80000400000 */
[----:B------:R-:W-:-:S05]  /*0230*/  FADD R12, R3, 1 ;  /* 0x3f800000030c7421 */ /* 0x000fca0000000000 */
[----:B------:R-:W-:-:S04]  /*0240*/  IADD3 R3, PT, PT, R12, 0x1800000, RZ ;  /* 0x018000000c037810 */ /* 0x000fc80007ffe0ff */
[----:B------:R-:W-:-:S04]  /*0250*/  LOP3.LUT R3, R3, 0x7f800000, RZ, 0xc0, !PT ;  /* 0x7f80000003037812 */ /* 0x000fc800078ec0ff */
[----:B------:R-:W-:-:S13]  /*0260*/  ISETP.GT.U32.AND P0, PT, R3, 0x1ffffff, PT ;  /* 0x01ffffff0300780c */ /* 0x000fda0003f04070 */
[----:B------:R-:W-:Y:S05]  /*0270*/  @P0 BRA `(.L_x_1) ;  /* 0x0000000000100947 */ /* 0x000fea0003800000 */
[----:B------:R-:W-:-:S07]  /*0280*/  MOV R4, 0x2a0 ;  /* 0x000002a000047802 */ /* 0x000fce0000000f00 */
[----:B------:R-:W-:Y:S05]  /*0290*/  CALL.REL.NOINC `($__internal_0_$__cuda_sm20_rcp_rn_f32_slowpath) ;  /* 0x0000005000907944 */ /* 0x000fea0003c00000 */
[----:B------:R-:W-:Y:S01]  /*02a0*/  MOV R0, R3 ;  /* 0x0000000300007202 */ /* 0x000fe20000000f00 */
[----:B------:R-:W-:Y:S06]  /*02b0*/  BRA `(.L_x_2) ;  /* 0x0000000000107947 */ /* 0x000fec0003800000 */
.L_x_1:
[----:B------:R-:W0:Y:S02]  /*02c0*/  MUFU.RCP R3, R12 ;  /* 0x0000000c00037308 */ /* 0x000e240000001000 */
[----:B0-----:R-:W-:-:S04]  /*02d0*/  FFMA R0, R12, R3, -1 ;  /* 0xbf8000000c007423 */ /* 0x001fc80000000003 */
[----:B------:R-:W-:-:S04]  /*02e0*/  FADD.FTZ R0, -R0, -RZ ;  /* 0x800000ff00007221 */ /* 0x000fc80000010100 */
[----:B------:R-:W-:-:S07]  /*02f0*/  FFMA R0, R3, R0, R3 ;  /* 0x0000000003007223 */ /* 0x000fce0000000003 */
.L_x_2:
[----:B------:R-:W-:Y:S05]  /*0300*/  BSYNC.RECONVERGENT B0 ;  /* 0x0000000000007941 */ /* 0x000fea0003800200 */
.L_x_0:
[----:B------:R-:W0:Y:S01]  /*0310*/  LDCU UR4, c[0x0][0x3b0] ;  /* 0x00007600ff0477ac */ /* 0x000e220008000800 */
[----:B------:R-:W-:Y:S01]  /*0320*/  I2FP.F32.U32 R3, R21 ;  /* 0x0000001500037245 */ /* 0x000fe20000201000 */
[----:B------:R-:W-:Y:S04]  /*0330*/  BSSY.RECONVERGENT B2, `(.L_x_3) ;  /* 0x0000012000027945 */ /* 0x000fe80003800200 */
[----:B------:R-:W-:Y:S01]  /*0340*/  FADD R3, R3, R0 ;  /* 0x0000000003037221 */ /* 0x000fe20000000000 */
[----:B0-----:R-:W-:Y:S01]  /*0350*/  I2FP.F32.U32 R5, UR4 ;  /* 0x0000000400057c45 */ /* 0x001fe20008201000 */
[----:B------:R-:W0:Y:S03]  /*0360*/  LDCU UR4, c[0x0][0x3a8] ;  /* 0x00007500ff0477ac */ /* 0x000e260008000800 */
[----:B------:R-:W1:Y:S01]  /*0370*/  MUFU.RCP R4, R5 ;  /* 0x0000000500047308 */ /* 0x000e620000001000 */
[----:B0-----:R-:W-:Y:S01]  /*0380*/  I2FP.F32.U32 R8, UR4 ;  /* 0x0000000400087c45 */ /* 0x001fe20008201000 */
[----:B-1----:R-:W-:-:S04]  /*0390*/  FFMA R7, -R5, R4, 1 ;  /* 0x3f80000005077423 */ /* 0x002fc80000000104 */
[----:B------:R-:W-:Y:S01]  /*03a0*/  FMUL R0, R3, R8 ;  /* 0x0000000803007220 */ /* 0x000fe20000400000 */
[----:B------:R-:W-:-:S03]  /*03b0*/  FFMA R7, R4, R7, R4 ;  /* 0x0000000704077223 */ /* 0x000fc60000000004 */
[----:B------:R-:W0:Y:S01]  /*03c0*/  FCHK P0, R0, R5 ;  /* 0x0000000500007302 */ /* 0x000e220000000000 */
[----:B------:R-:W-:-:S04]  /*03d0*/  FFMA R16, R0, R7, RZ ;  /* 0x0000000700107223 */ /* 0x000fc800000000ff */
[----:B------:R-:W-:-:S04]  /*03e0*/  FFMA R3, -R5, R16, R0 ;  /* 0x0000001005037223 */ /* 0x000fc80000000100 */
[----:B------:R-:W-:Y:S01]  /*03f0*/  FFMA R16, R7, R3, R16 ;  /* 0x0000000307107223 */ /* 0x000fe20000000010 */
[----:B0-----:R-:W-:Y:S06]  /*0400*/  @!P0 BRA `(.L_x_4) ;  /* 0x0000000000108947 */ /* 0x001fec0003800000 */
[----:B------:R-:W-:Y:S02]  /*0410*/  MOV R11, R5 ;  /* 0x00000005000b7202 */ /* 0x000fe40000000f00 */
[----:B------:R-:W-:-:S07]  /*0420*/  MOV R26, 0x440 ;  /* 0x00000440001a7802 */ /* 0x000fce0000000f00 */
[----:B------:R-:W-:Y:S05]  /*0430*/  CALL.REL.NOINC `($__internal_1_$__cuda_sm3x_div_rn_noftz_f32_slowpath) ;  /* 0x0000005000fc7944 */ /* 0x000fea0003c00000 */
[----:B------:R-:W-:-:S07]  /*0440*/  MOV R16, R0 ;  /* 0x0000000000107202 */ /* 0x000fce0000000f00 */
.L_x_4:
[----:B------:R-:W-:Y:S05]  /*0450*/  BSYNC.RECONVERGENT B2 ;  /* 0x0000000000027941 */ /* 0x000fea0003800200 */
.L_x_3:
[----:B------:R-:W0:Y:S01]  /*0460*/  LDC.64 R6, c[0x0][0x380] ;  /* 0x0000e000ff067b82 */ /* 0x000e220000000a00 */
[----:B------:R-:W-:-:S05]  /*0470*/  IADD3 R2, PT, PT, R19, R2, RZ ;  /* 0x0000000213027210 */ /* 0x000fca0007ffe0ff */
[----:B0-----:R-:W-:-:S06]  /*0480*/  IMAD.WIDE.U32 R6, R2, 0x4, R6 ;  /* 0x0000000402067825 */ /* 0x001fcc00078e0006 */
[----:B------:R-:W2:Y:S01]  /*0490*/  LDG.E R6, desc[UR6][R6.64] ;  /* 0x0000000606067981 */ /* 0x000ea2000c1e1900 */
[----:B------:R-:W-:Y:S01]  /*04a0*/  BSSY.RECONVERGENT B0, `(.L_x_5) ;  /* 0x0000013000007945 */ /* 0x000fe20003800200 */
[----:B--2---:R-:W-:-:S05]  /*04b0*/  FMUL R0, R6, -1.4426950216293334961 ;  /* 0xbfb8aa3b06007820 */ /* 0x004fca0000400000 */
[----:B------:R-:W-:-:S13]  /*04c0*/  FSETP.GEU.AND P0, PT, R0, -126, PT ;  /* 0xc2fc00000000780b */ /* 0x000fda0003f0e000 */
[----:B------:R-:W-:-:S04]  /*04d0*/  @!P0 FMUL R0, R0, 0.5 ;  /* 0x3f00000000008820 */ /* 0x000fc80000400000 */
[----:B------:R-:W0:Y:S02]  /*04e0*/  MUFU.EX2 R3, R0 ;  /* 0x0000000000037308 */ /* 0x000e240000000800 */
[----:B0-----:R-:W-:-:S04]  /*04f0*/  @!P0 FMUL R3, R3, R3 ;  /* 0x0000000303038220 */ /* 0x001fc80000400000 */
[----:B------:R-:W-:-:S04]  /*0500*/  FADD R12, R3, 1 ;  /* 0x3f800000030c7421 */ /* 0x000fc80000000000 */
[----:B------:R-:W-:-:S05]  /*0510*/  VIADD R3, R12, 0x1800000 ;  /* 0x018000000c037836 */ /* 0x000fca0000000000 */
[----:B------:R-:W-:-:S04]  /*0520*/  LOP3.LUT R3, R3, 0x7f800000, RZ, 0xc0, !PT ;  /* 0x7f80000003037812 */ /* 0x000fc800078ec0ff */
[----:B------:R-:W-:-:S13]  /*0530*/  ISETP.GT.U32.AND P0, PT, R3, 0x1ffffff, PT ;  /* 0x01ffffff0300780c */ /* 0x000fda0003f04070 */
[----:B------:R-:W-:Y:S05]  /*0540*/  @P0 BRA `(.L_x_6) ;  /* 0x0000000000100947 */ /* 0x000fea0003800000 */
[----:B------:R-:W-:-:S07]  /*0550*/  MOV R4, 0x570 ;  /* 0x0000057000047802 */ /* 0x000fce0000000f00 */
[----:B------:R-:W-:Y:S05]  /*0560*/  CALL.REL.NOINC `($__internal_0_$__cuda_sm20_rcp_rn_f32_slowpath) ;  /* 0x0000004c00dc7944 */ /* 0x000fea0003c00000 */
[----:B------:R-:W-:Y:S01]  /*0570*/  MOV R0, R3 ;  /* 0x0000000300007202 */ /* 0x000fe20000000f00 */
[----:B------:R-:W-:Y:S06]  /*0580*/  BRA `(.L_x_7) ;  /* 0x0000000000107947 */ /* 0x000fec0003800000 */
.L_x_6:
[----:B------:R-:W0:Y:S02]  /*0590*/  MUFU.RCP R3, R12 ;  /* 0x0000000c00037308 */ /* 0x000e240000001000 */
[----:B0-----:R-:W-:-:S04]  /*05a0*/  FFMA R0, R12, R3, -1 ;  /* 0xbf8000000c007423 */ /* 0x001fc80000000003 */
[----:B------:R-:W-:-:S04]  /*05b0*/  FADD.FTZ R0, -R0, -RZ ;  /* 0x800000ff00007221 */ /* 0x000fc80000010100 */
[----:B------:R-:W-:-:S07]  /*05c0*/  FFMA R0, R3, R0, R3 ;  /* 0x0000000003007223 */ /* 0x000fce0000000003 */
.L_x_7:
[----:B------:R-:W-:Y:S05]  /*05d0*/  BSYNC.RECONVERGENT B0 ;  /* 0x0000000000007941 */ /* 0x000fea0003800200 */
.L_x_5:
        /* <DEDUP_REMOVED lines=20> */
.L_x_9:
[----:B------:R-:W-:Y:S05]  /*0720*/  BSYNC.RECONVERGENT B2 ;  /* 0x0000000000027941 */ /* 0x000fea0003800200 */
.L_x_8:
[----:B------:R-:W0:Y:S01]  /*0730*/  LDC.64 R10, c[0x0][0x380] ;  /* 0x0000e000ff0a7b82 */ /* 0x000e220000000a00 */
[----:B------:R-:W-:-:S07]  /*0740*/  IADD3 R2, PT, PT, R19, R2, RZ ;  /* 0x0000000213027210 */ /* 0x000fce0007ffe0ff */
[----:B------:R-:W1:Y:S01]  /*0750*/  LDC.64 R6, c[0x0][0x3c8] ;  /* 0x0000f200ff067b82 */ /* 0x000e620000000a00 */
[----:B0-----:R-:W-:-:S06]  /*0760*/  IMAD.WIDE.U32 R10, R2, 0x4, R10 ;  /* 0x00000004020a7825 */ /* 0x001fcc00078e000a */
[----:B------:R0:W2:Y:S01]  /*0770*/  LDG.E R10, desc[UR6][R10.64] ;  /* 0x000000060a0a7981 */ /* 0x0000a2000c1e1900 */
[----:B------:R-:W-:-:S05]  /*0780*/  SHF.L.U32 R9, R20, 0x1, RZ ;  /* 0x0000000114097819 */ /* 0x000fca00000006ff */
[----:B-1----:R-:W-:-:S05]  /*0790*/  IMAD.WIDE.U32 R6, R9, 0x4, R6 ;  /* 0x0000000409067825 */ /* 0x002fca00078e0006 */
[----:B------:R-:W3:Y:S01]  /*07a0*/  LDG.E R12, desc[UR6][R6.64] ;  /* 0x00000006060c7981 */ /* 0x000ee2000c1e1900 */
[----:B------:R-:W0:Y:S01]  /*07b0*/  MUFU.RCP R14, R5 ;  /* 0x00000005000e7308 */ /* 0x000e220000001000 */
[----:B------:R-:W-:Y:S01]  /*07c0*/  BSSY.RECONVERGENT B2, `(.L_x_10) ;  /* 0x0000013000027945 */ /* 0x000fe20003800200 */
[----:B0-----:R-:W-:-:S04]  /*07d0*/  FFMA R11, -R5, R14, 1 ;  /* 0x3f800000050b7423 */ /* 0x001fc8000000010e */
[----:B------:R-:W-:Y:S01]  /*07e0*/  FFMA R14, R14, R11, R14 ;  /* 0x0000000b0e0e7223 */ /* 0x000fe2000000000e */
[----:B--2---:R-:W-:-:S05]  /*07f0*/  FMUL R0, R10, 1.4426950216293334961 ;  /* 0x3fb8aa3b0a007820 */ /* 0x004fca0000400000 */
[----:B------:R-:W-:-:S13]  /*0800*/  FSETP.GEU.AND P0, PT, R0, -126, PT ;  /* 0xc2fc00000000780b */ /* 0x000fda0003f0e000 */
[----:B------:R-:W-:-:S04]  /*0810*/  @!P0 FMUL R0, R0, 0.5 ;  /* 0x3f00000000008820 */ /* 0x000fc80000400000 */
[----:B------:R-:W0:Y:S02]  /*0820*/  MUFU.EX2 R9, R0 ;  /* 0x0000000000097308 */ /* 0x000e240000000800 */
[----:B0-----:R-:W-:-:S04]  /*0830*/  @!P0 FMUL R9, R9, R9 ;  /* 0x0000000909098220 */ /* 0x001fc80000400000 */
[----:B---3--:R-:W-:-:S04]  /*0840*/  FMUL R9, R9, R12 ;  /* 0x0000000c09097220 */ /* 0x008fc80000400000 */
[----:B------:R-:W-:-:S04]  /*0850*/  FMUL R0, R8, R9 ;  /* 0x0000000908007220 */ /* 0x000fc80000400000 */
[----:B------:R-:W0:Y:S01]  /*0860*/  FCHK P0, R0, R5 ;  /* 0x0000000500007302 */ /* 0x000e220000000000 */
[----:B------:R-:W-:-:S04]  /*0870*/  FFMA R9, R14, R0, RZ ;  /* 0x000000000e097223 */ /* 0x000fc800000000ff */
[----:B------:R-:W-:-:S04]  /*0880*/  FFMA R8, -R5, R9, R0 ;  /* 0x0000000905087223 */ /* 0x000fc80000000100 */
[----:B------:R-:W-:Y:S01]  /*0890*/  FFMA R14, R14, R8, R9 ;  /* 0x000000080e0e7223 */ /* 0x000fe20000000009 */
[----:B0-----:R-:W-:Y:S06]  /*08a0*/  @!P0 BRA `(.L_x_11) ;  /* 0x0000000000108947 */ /* 0x001fec0003800000 */
[----:B------:R-:W-:Y:S01]  /*08b0*/  IMAD.MOV.U32 R11, RZ, RZ, R5 ;  /* 0x000000ffff0b7224 */ /* 0x000fe200078e0005 */
[----:B------:R-:W-:-:S07]  /*08c0*/  MOV R26, 0x8e0 ;  /* 0x000008e0001a7802 */ /* 0x000fce0000000f00 */
[----:B------:R-:W-:Y:S05]  /*08d0*/  CALL.REL.NOINC `($__internal_1_$__cuda_sm3x_div_rn_noftz_f32_slowpath) ;  /* 0x0000004c00d47944 */ /* 0x000fea0003c00000 */
[----:B------:R-:W-:-:S07]  /*08e0*/  MOV R14, R0 ;  /* 0x00000000000e7202 */ /* 0x000fce0000000f00 */
.L_x_11:
[----:B------:R-:W-:Y:S05]  /*08f0*/  BSYNC.RECONVERGENT B2 ;  /* 0x0000000000027941 */ /* 0x000fea0003800200 */
.L_x_10:
[----:B------:R-:W0:Y:S01]  /*0900*/  LDC.64 R8, c[0x0][0x380] ;  /* 0x0000e000ff087b82 */ /* 0x000e220000000a00 */
[----:B------:R-:W-:Y:S01]  /*0910*/  IADD3 R2, PT, PT, R19, R2, RZ ;  /* 0x0000000213027210 */ /* 0x000fe20007ffe0ff */
[----:B------:R-:W2:Y:S04]  /*0920*/  LDG.E R6, desc[UR6][R6.64+0x4] ;  /* 0x0000040606067981 */ /* 0x000ea8000c1e1900 */
[----:B0-----:R-:W-:-:S06]  /*0930*/  IMAD.WIDE.U32 R8, R2, 0x4, R8 ;  /* 0x0000000402087825 */ /* 0x001fcc00078e0008 */
[----:B------:R-:W3:Y:S01]  /*0940*/  LDG.E R8, desc[UR6][R8.64] ;  /* 0x0000000608087981 */ /* 0x000ee2000c1e1900 */
[----:B------:R-:W0:Y:S01]  /*0950*/  MUFU.RCP R10, R3 ;  /* 0x00000003000a7308 */ /* 0x000e220000001000 */
[----:B------:R-:W-:Y:S01]  /*0960*/  BSSY.RECONVERGENT B2, `(.L_x_12) ;  /* 0x0000013000027945 */ /* 0x000fe20003800200 */
[----:B0-----:R-:W-:-:S04]  /*0970*/  FFMA R13, -R3, R10, 1 ;  /* 0x3f800000030d7423 */ /* 0x001fc8000000010a */
[----:B------:R-:W-:Y:S01]  /*0980*/  FFMA R13, R10, R13, R10 ;  /* 0x0000000d0a0d7223 */ /* 0x000fe2000000000a */
[----:B---3--:R-:W-:-:S05]  /*0990*/  FMUL R0, R8, 1.4426950216293334961 ;  /* 0x3fb8aa3b08007820 */ /* 0x008fca0000400000 */
[----:B------:R-:W-:-:S13]  /*09a0*/  FSETP.GEU.AND P0, PT, R0, -126, PT ;  /* 0xc2fc00000000780b */ /* 0x000fda0003f0e000 */
[----:B------:R-:W-:-:S04]  /*09b0*/  @!P0 FMUL R0, R0, 0.5 ;  /* 0x3f00000000008820 */ /* 0x000fc80000400000 */
[----:B------:R-:W0:Y:S02]  /*09c0*/  MUFU.EX2 R5, R0 ;  /* 0x0000000000057308 */ /* 0x000e240000000800 */
[----:B0-----:R-:W-:-:S04]  /*09d0*/  @!P0 FMUL R5, R5, R5 ;  /* 0x0000000505058220 */ /* 0x001fc80000400000 */
[----:B--2---:R-:W-:-:S04]  /*09e0*/  FMUL R5, R5, R6 ;  /* 0x0000000605057220 */ /* 0x004fc80000400000 */
[----:B------:R-:W-:-:S04]  /*09f0*/  FMUL R0, R4, R5 ;  /* 0x0000000504007220 */ /* 0x000fc80000400000 */
        /* <DEDUP_REMOVED lines=9> */
.L_x_13:
[----:B------:R-:W-:Y:S05]  /*0a90*/  BSYNC.RECONVERGENT B2 ;  /* 0x0000000000027941 */ /* 0x000fea0003800200 */
.L_x_12:
[----:B------:R-:W0:Y:S01]  /*0aa0*/  LDCU.64 UR4, c[0x0][0x380] ;  /* 0x00007000ff0477ac */ /* 0x000e220008000a00 */
[----:B------:R-:W-:Y:S02]  /*0ab0*/  IADD3 R5, PT, PT, R19, R2, RZ ;  /* 0x0000000213057210 */ /* 0x000fe40007ffe0ff */
[----:B0-----:R-:W-:Y:S01]  /*0ac0*/  MOV R3, UR5 ;  /* 0x0000000500037c02 */ /* 0x001fe20008000f00 */
[----:B------:R-:W-:Y:S01]  /*0ad0*/  IMAD.U32 R2, RZ, RZ, UR4 ;  /* 0x00000004ff027e24 */ /* 0x000fe2000f8e00ff */
[----:B------:R-:W0:Y:S03]  /*0ae0*/  LDCU UR4, c[0x0][0x3b8] ;  /* 0x00007700ff0477ac */ /* 0x000e260008000800 */
[----:B------:R-:W-:-:S06]  /*0af0*/  IMAD.WIDE.U32 R4, R5, 0x4, R2 ;  /* 0x0000000405047825 */ /* 0x000fcc00078e0002 */
[----:B------:R-:W2:Y:S01]  /*0b00*/  LDG.E R4, desc[UR6][R4.64] ;  /* 0x0000000604047981 */ /* 0x000ea2000c1e1900 */
[----:B------:R-:W-:Y:S01]  /*0b10*/  MOV R0, 0xff800000 ;  /* 0xff80000000007802 */ /* 0x000fe20000000f00 */
[----:B0-----:R-:W-:Y:S01]  /*0b20*/  UISETP.NE.AND UP0, UPT, UR4, URZ, UPT ;  /* 0x000000ff0400728c */ /* 0x001fe2000bf05270 */
[----:B--2---:R-:W-:-:S05]  /*0b30*/  FMUL R6, R4, -1.4426950216293334961 ;  /* 0xbfb8aa3b04067820 */ /* 0x004fca0000400000 */
[----:B------:R-:W-:-:S13]  /*0b40*/  FSETP.GEU.AND P0, PT, R6, -126, PT ;  /* 0xc2fc00000600780b */ /* 0x000fda0003f0e000 */
[----:B------:R-:W-:-:S04]  /*0b50*/  @!P0 FMUL R6, R6, 0.5 ;  /* 0x3f00000006068820 */ /* 0x000fc80000400000 */
[----:B------:R-:W0:Y:S02]  /*0b60*/  MUFU.EX2 R12, R6 ;  /* 0x00000006000c7308 */ /* 0x000e240000000800 */
[----:B0-----:R-:W-:-:S04]  /*0b70*/  @!P0 FMUL R12, R12, R12 ;  /* 0x0000000c0c0c8220 */ /* 0x001fc80000400000 */
[----:B------:R-:W-:Y:S01]  /*0b80*/  FADD R12, R12, 1 ;  /* 0x3f8000000c0c7421 */ /* 0x000fe20000000000 */
[----:B------:R-:W-:Y:S06]  /*0b90*/  BRA.U !UP0, `(.L_x_14) ;  /* 0x00000011088c7547 */ /* 0x000fec000b800000 */
[----:B------:R-:W-:Y:S01]  /*0ba0*/  UISETP.GE.U32.AND UP1, UPT, UR4, 0x10, UPT ;  /* 0x000000100400788c */ /* 0x000fe2000bf26070 */
[----:B------:R-:W-:Y:S01]  /*0bb0*/  HFMA2 R6, -RZ, RZ, 0, 0 ;  /* 0x00000000ff067431 */ /* 0x000fe200000001ff */
[----:B------:R-:W-:Y:S01]  /*0bc0*/  ULOP3.LUT UR5, UR4, 0xf, URZ, 0xc0, !UPT ;  /* 0x0000000f04057892 */ /* 0x000fe2000f8ec0ff */
[----:B------:R-:W-:-:S03]  /*0bd0*/  MOV R0, 0xff800000 ;  /* 0xff80000000007802 */ /* 0x000fc60000000f00 */
[----:B------:R-:W-:-:S03]  /*0be0*/  UISETP.NE.AND UP0, UPT, UR5, URZ, UPT ;  /* 0x000000ff0500728c */ /* 0x000fc6000bf05270 */
[----:B------:R-:W-:Y:S08]  /*0bf0*/  BRA.U !UP1, `(.L_x_15) ;  /* 0x0000000909a47547 */ /* 0x000ff0000b800000 */
[----:B------:R-:W0:Y:S01]  /*0c00*/  LDCU.64 UR10, c[0x0][0x3b0] ;  /* 0x00007600ff0a77ac */ /* 0x000e220008000a00 */
[----:B------:R-:W1:Y:S01]  /*0c10*/  LDC.64 R2, c[0x0][0x380] ;  /* 0x0000e000ff027b82 */ /* 0x000e620000000a00 */
[C---:B------:R-:W-:Y:S01]  /*0c20*/  IADD3 R8, PT, PT, R17.reuse, 0x8, RZ ;  /* 0x0000000811087810 */ /* 0x040fe20007ffe0ff */
[C---:B------:R-:W-:Y:S01]  /*0c30*/  VIADD R4, R17.reuse, 0x7 ;  /* 0x0000000711047836 */ /* 0x040fe20000000000 */
[C---:B------:R-:W-:Y:S01]  /*0c40*/  IADD3 R32, PT, PT, R17.reuse, 0xf, RZ ;  /* 0x0000000f11207810 */ /* 0x040fe20007ffe0ff */
[C---:B------:R-:W-:Y:S01]  /*0c50*/  VIADD R28, R17.reuse, 0xd ;  /* 0x0000000d111c7836 */ /* 0x040fe20000000000 */
[C---:B------:R-:W-:Y:S01]  /*0c60*/  IADD3 R0, PT, PT, R17.reuse, 0x6, RZ ;  /* 0x0000000611007810 */ /* 0x040fe20007ffe0ff */
[C---:B------:R-:W-:Y:S01]  /*0c70*/  VIADD R42, R17.reuse, 0x13 ;  /* 0x00000013112a7836 */ /* 0x040fe20000000000 */
[C---:B------:R-:W-:Y:S01]  /*0c80*/  IADD3 R10, PT, PT, R17.reuse, 0x9, RZ ;  /* 0x00000009110a7810 */ /* 0x040fe20007ffe0ff */
[----:B------:R-:W-:Y:S01]  /*0c90*/  ULOP3.LUT UR4, UR4, 0xfffffff0, URZ, 0xc0, !UPT ;  /* 0xfffffff004047892 */ /* 0x000fe2000f8ec0ff */
[----:B------:R-:W-:-:S02]  /*0ca0*/  IADD3 R26, PT, PT, R17, 0xc, RZ ;  /* 0x0000000c111a7810 */ /* 0x000fc40007ffe0ff */
[C---:B------:R-:W-:Y:S01]  /*0cb0*/  IADD3 R36, PT, PT, R17.reuse, 0x10, RZ ;  /* 0x0000001011247810 */ /* 0x040fe20007ffe0ff */
[----:B------:R-:W-:Y:S01]  /*0cc0*/  UIADD3 UR8, UPT, UPT, -UR4, URZ, URZ ;  /* 0x000000ff04087290 */ /* 0x000fe2000fffe1ff */
[C---:B------:R-:W-:Y:S02]  /*0cd0*/  IADD3 R38, PT, PT, R17.reuse, 0x11, RZ ;  /* 0x0000001111267810 */ /* 0x040fe40007ffe0ff */
[C---:B------:R-:W-:Y:S02]  /*0ce0*/  IADD3 R22, PT, PT, R17.reuse, 0xa, RZ ;  /* 0x0000000a11167810 */ /* 0x040fe40007ffe0ff */
[C---:B------:R-:W-:Y:S01]  /*0cf0*/  IADD3 R24, PT, PT, R17.reuse, 0xb, RZ ;  /* 0x0000000b11187810 */ /* 0x040fe20007ffe0ff */
[--C-:B0-----:R-:W-:Y:S01]  /*0d00*/  IMAD R8, R8, UR11, R27.reuse ;  /* 0x0000000b08087c24 */ /* 0x101fe2000f8e021b */
[C---:B------:R-:W-:Y:S01]  /*0d10*/  IADD3 R30, PT, PT, R17.reuse, 0xe, RZ ;  /* 0x0000000e111e7810 */ /* 0x040fe20007ffe0ff */
[--C-:B------:R-:W-:Y:S01]  /*0d20*/  IMAD R34, R32, UR11, R27.reuse ;  /* 0x0000000b20227c24 */ /* 0x100fe2000f8e021b */
[C---:B------:R-:W-:Y:S01]  /*0d30*/  IADD3 R40, PT, PT, R17.reuse, 0x12, RZ ;  /* 0x0000001211287810 */ /* 0x040fe20007ffe0ff */
[--C-:B------:R-:W-:Y:S01]  /*0d40*/  IMAD R0, R0, UR11, R27.reuse ;  /* 0x0000000b00007c24 */ /* 0x100fe2000f8e021b */
[C---:B------:R-:W-:Y:S01]  /*0d50*/  IADD3 R44, PT, PT, R17.reuse, 0x14, RZ ;  /* 0x00000014112c7810 */ /* 0x040fe20007ffe0ff */
[--C-:B------:R-:W-:Y:S01]  /*0d60*/  IMAD R6, R4, UR11, R27.reuse ;  /* 0x0000000b04067c24 */ /* 0x100fe2000f8e021b */
[----:B------:R-:W-:Y:S01]  /*0d70*/  IADD3 R5, PT, PT, R17, 0x5, RZ ;  /* 0x0000000511057810 */ /* 0x000fe20007ffe0ff */
[----:B------:R-:W-:-:S02]  /*0d80*/  IMAD R10, R10, UR11, R27 ;  /* 0x0000000b0a0a7c24 */ /* 0x000fc4000f8e021b */
[--C-:B------:R-:W-:Y:S02]  /*0d90*/  IMAD R26, R26, UR11, R27.reuse ;  /* 0x0000000b1a1a7c24 */ /* 0x100fe4000f8e021b */
[--C-:B------:R-:W-:Y:S02]  /*0da0*/  IMAD R36, R36, UR11, R27.reuse ;  /* 0x0000000b24247c24 */ /* 0x100fe4000f8e021b */
[--C-:B------:R-:W-:Y:S02]  /*0db0*/  IMAD R38, R38, UR11, R27.reuse ;  /* 0x0000000b26267c24 */ /* 0x100fe4000f8e021b */
[--C-:B------:R-:W-:Y:S02]  /*0dc0*/  IMAD R22, R22, UR11, R27.reuse ;  /* 0x0000000b16167c24 */ /* 0x100fe4000f8e021b */
[--C-:B------:R-:W-:Y:S02]  /*0dd0*/  IMAD R24, R24, UR11, R27.reuse ;  /* 0x0000000b18187c24 */ /* 0x100fe4000f8e021b */
[----:B------:R-:W-:-:S02]  /*0de0*/  IMAD R28, R28, UR11, R27 ;  /* 0x0000000b1c1c7c24 */ /* 0x000fc4000f8e021b */
[--C-:B------:R-:W-:Y:S02]  /*0df0*/  IMAD R30, R30, UR11, R27.reuse ;  /* 0x0000000b1e1e7c24 */ /* 0x100fe4000f8e021b */
[--C-:B------:R-:W-:Y:S02]  /*0e00*/  IMAD R40, R40, UR11, R27.reuse ;  /* 0x0000000b28287c24 */ /* 0x100fe4000f8e021b */
[--C-:B------:R-:W-:Y:S02]  /*0e10*/  IMAD R42, R42, UR11, R27.reuse ;  /* 0x0000000b2a2a7c24 */ /* 0x100fe4000f8e021b */
[--C-:B------:R-:W-:Y:S02]  /*0e20*/  IMAD R44, R44, UR11, R27.reuse ;  /* 0x0000000b2c2c7c24 */ /* 0x100fe4000f8e021b */
[----:B------:R-:W-:Y:S02]  /*0e30*/  IMAD R39, R5, UR11, R27 ;  /* 0x0000000b05277c24 */ /* 0x000fe4000f8e021b */
[----:B------:R-:W-:-:S02]  /*0e40*/  IMAD R7, R8, UR10, R21 ;  /* 0x0000000a08077c24 */ /* 0x000fc4000f8e0215 */
[--C-:B------:R-:W-:Y:S02]  /*0e50*/  IMAD R33, R34, UR10, R21.reuse ;  /* 0x0000000a22217c24 */ /* 0x100fe4000f8e0215 */
[--C-:B------:R-:W-:Y:S01]  /*0e60*/  IMAD R4, R0, UR10, R21.reuse ;  /* 0x0000000a00047c24 */ /* 0x100fe2000f8e0215 */
[----:B------:R-:W-:Y:S01]  /*0e70*/  MOV R0, 0xff800000 ;  /* 0xff80000000007802 */ /* 0x000fe20000000f00 */
[--C-:B------:R-:W-:Y:S01]  /*0e80*/  IMAD R5, R6, UR10, R21.reuse ;  /* 0x0000000a06057c24 */ /* 0x100fe2000f8e0215 */
[----:B------:R-:W-:Y:S01]  /*0e90*/  MOV R6, UR4 ;  /* 0x0000000400067c02 */ /* 0x000fe20008000f00 */
[--C-:B------:R-:W-:Y:S02]  /*0ea0*/  IMAD R8, R10, UR10, R21.reuse ;  /* 0x0000000a0a087c24 */ /* 0x100fe4000f8e0215 */
[--C-:B------:R-:W-:Y:S02]  /*0eb0*/  IMAD R11, R26, UR10, R21.reuse ;  /* 0x0000000a1a0b7c24 */ /* 0x100fe4000f8e0215 */
        /* <DEDUP_REMOVED lines=9> */
[----:B-1----:R-:W-:-:S07]  /*0f50*/  IMAD R39, R39, UR10, R21 ;  /* 0x0000000a27277c24 */ /* 0x002fce000f8e0215 */
.L_x_16:
[----:B------:R-:W-:-:S06]  /*0f60*/  IMAD.WIDE.U32 R42, R39, 0x4, R2 ;  /* 0x00000004272a7825 */ /* 0x000fcc00078e0002 */
[----:B------:R-:W2:Y:S01]  /*0f70*/  LDG.E R42, desc[UR6][R42.64] ;  /* 0x000000062a2a7981 */ /* 0x000ea2000c1e1900 */
[----:B------:R-:W-:-:S05]  /*0f80*/  IMAD.WIDE.U32 R30, R4, 0x4, R2 ;  /* 0x00000004041e7825 */ /* 0x000fca00078e0002 */
[----:B------:R0:W3:Y:S01]  /*0f90*/  LDG.E R41, desc[UR6][R30.64] ;  /* 0x000000061e297981 */ /* 0x0000e2000c1e1900 */
[----:B------:R-:W-:-:S04]  /*0fa0*/  IMAD.WIDE.U32 R44, R7, 0x4, R2 ;  /* 0x00000004072c7825 */ /* 0x000fc800078e0002 */
[--C-:B------:R-:W-:Y:S02]  /*0fb0*/  IMAD.WIDE.U32 R22, R8, 0x4, R2.reuse ;  /* 0x0000000408167825 */ /* 0x100fe400078e0002 */
[----:B------:R-:W4:Y:S02]  /*0fc0*/  LDG.E R44, desc[UR6][R44.64] ;  /* 0x000000062c2c7981 */ /* 0x000f24000c1e1900 */
[--C-:B0-----:R-:W-:Y:S02]  /*0fd0*/  IMAD.WIDE.U32 R30, R5, 0x4, R2.reuse ;  /* 0x00000004051e7825 */ /* 0x101fe400078e0002 */
[----:B------:R-:W5:Y:S04]  /*0fe0*/  LDG.E R22, desc[UR6][R22.64] ;  /* 0x0000000616167981 */ /* 0x000f68000c1e1900 */
[----:B------:R0:W4:Y:S01]  /*0ff0*/  LDG.E R40, desc[UR6][R30.64] ;  /* 0x000000061e287981 */ /* 0x000122000c1e1900 */
[----:B------:R-:W-:-:S06]  /*1000*/  IMAD.WIDE.U32 R24, R9, 0x4, R2 ;  /* 0x0000000409187825 */ /* 0x000fcc00078e0002 */
[----:B------:R-:W5:Y:S01]  /*1010*/  LDG.E R24, desc[UR6][R24.64] ;  /* 0x0000000618187981 */ /* 0x000f62000c1e1900 */
[----:B------:R-:W-:-:S06]  /*1020*/  IMAD.WIDE.U32 R28, R10, 0x4, R2 ;  /* 0x000000040a1c7825 */ /* 0x000fcc00078e0002 */
[----:B------:R-:W5:Y:S01]  /*1030*/  LDG.E R28, desc[UR6][R28.64] ;  /* 0x000000061c1c7981 */ /* 0x000f62000c1e1900 */
[----:B0-----:R-:W-:-:S05]  /*1040*/  IMAD.WIDE.U32 R30, R11, 0x4, R2 ;  /* 0x000000040b1e7825 */ /* 0x001fca00078e0002 */
[----:B------:R0:W5:Y:S02]  /*1050*/  LDG.E R43, desc[UR6][R30.64] ;  /* 0x000000061e2b7981 */ /* 0x000164000c1e1900 */
[----:B0-----:R-:W-:Y:S01]  /*1060*/  IMAD.WIDE.U32 R30, R32, 0x4, R2 ;  /* 0x00000004201e7825 */ /* 0x001fe200078e0002 */
[----:B--2---:R-:W0:Y:S08]  /*1070*/  F2I.TRUNC.NTZ R42, R42 ;  /* 0x0000002a002a7305 */ /* 0x004e30000020f100 */
[----:B---3--:R-:W1:Y:S01]  /*1080*/  F2I.TRUNC.NTZ R41, R41 ;  /* 0x0000002900297305 */ /* 0x008e62000020f100 */
[----:B0-----:R-:W-:-:S04]  /*1090*/  I2FP.F32.S32 R45, R42 ;  /* 0x0000002a002d7245 */ /* 0x001fc80000201400 */
[----:B------:R-:W-:-:S03]  /*10a0*/  FSETP.GEU.AND P0, PT, R0, R45, PT ;  /* 0x0000002d0000720b */ /* 0x000fc60003f0e000 */
[----:B----4-:R-:W0:Y:S01]  /*10b0*/  F2I.TRUNC.NTZ R40, R40 ;  /* 0x0000002800287305 */ /* 0x010e22000020f100 */
[----:B------:R-:W-:Y:S02]  /*10c0*/  FSEL R0, R45, R0, !P0 ;  /* 0x000000002d007208 */ /* 0x000fe40004000000 */
[----:B-1----:R-:W-:-:S05]  /*10d0*/  I2FP.F32.S32 R23, R41 ;  /* 0x0000002900177245 */ /* 0x002fca0000201400 */
[----:B------:R-:W1:Y:S01]  /*10e0*/  F2I.TRUNC.NTZ R44, R44 ;  /* 0x0000002c002c7305 */ /* 0x000e62000020f100 */
[----:B------:R-:W-:-:S04]  /*10f0*/  FSETP.GEU.AND P0, PT, R0, R23, PT ;  /* 0x000000170000720b */ /* 0x000fc80003f0e000 */
[----:B------:R-:W-:Y:S02]  /*1100*/  FSEL R0, R23, R0, !P0 ;  /* 0x0000000017007208 */ /* 0x000fe40004000000 */
[----:B0-----:R-:W-:Y:S01]  /*1110*/  I2FP.F32.S32 R23, R40 ;  /* 0x0000002800177245 */ /* 0x001fe20000201400 */
[----:B-----5:R-:W0:Y:S01]  /*1120*/  F2I.TRUNC.NTZ R22, R22 ;  /* 0x0000001600167305 */ /* 0x020e22000020f100 */
[----:B------:R-:W-:Y:S02]  /*1130*/  IMAD.WIDE.U32 R40, R26, 0x4, R2 ;  /* 0x000000041a287825 */ /* 0x000fe400078e0002 */
[----:B------:R-:W-:-:S04]  /*1140*/  FSETP.GEU.AND P0, PT, R0, R23, PT ;  /* 0x000000170000720b */ /* 0x000fc80003f0e000 */
[----:B------:R-:W-:Y:S01]  /*1150*/  FSEL R0, R23, R0, !P0 ;  /* 0x0000000017007208 */ /* 0x000fe20004000000 */
[----:B------:R-:W2:Y:S01]  /*1160*/  LDG.E R40, desc[UR6][R40.64] ;  /* 0x0000000628287981 */ /* 0x000ea2000c1e1900 */
[----:B-1----:R-:W-:Y:S01]  /*1170*/  I2FP.F32.S32 R25, R44 ;  /* 0x0000002c00197245 */ /* 0x002fe20000201400 */
[----:B------:R1:W3:Y:S03]  /*1180*/  F2I.TRUNC.NTZ R23, R24 ;  /* 0x0000001800177305 */ /* 0x0002e6000020f100 */
[----:B------:R-:W-:Y:S02]  /*1190*/  FSETP.GEU.AND P0, PT, R0, R25, PT ;  /* 0x000000190000720b */ /* 0x000fe40003f0e000 */
[----:B0-----:R-:W-:Y:S02]  /*11a0*/  I2FP.F32.S32 R42, R22 ;  /* 0x00000016002a7245 */ /* 0x001fe40000201400 */
[----:B------:R-:W-:-:S02]  /*11b0*/  FSEL R25, R25, R0, !P0 ;  /* 0x0000000019197208 */ /* 0x000fc40004000000 */
[----:B------:R0:W4:Y:S02]  /*11c0*/  LDG.E R0, desc[UR6][R30.64] ;  /* 0x000000061e007981 */ /* 0x000124000c1e1900 */
[----:B------:R-:W-:Y:S01]  /*11d0*/  FSETP.GEU.AND P0, PT, R25, R42, PT ;  /* 0x0000002a1900720b */ /* 0x000fe20003f0e000 */
[----:B------:R-:W5:Y:S03]  /*11e0*/  F2I.TRUNC.NTZ R28, R28 ;  /* 0x0000001c001c7305 */ /* 0x000f66000020f100 */
[----:B------:R-:W-:Y:S01]  /*11f0*/  FSEL R29, R42, R25, !P0 ;  /* 0x000000192a1d7208 */ /* 0x000fe20004000000 */
[----:B-1----:R-:W-:Y:S01]  /*1200*/  IMAD.WIDE.U32 R24, R33, 0x4, R2 ;  /* 0x0000000421187825 */ /* 0x002fe200078e0002 */
[----:B---3--:R-:W-:-:S04]  /*1210*/  I2FP.F32.S32 R42, R23 ;  /* 0x00000017002a7245 */ /* 0x008fc80000201400 */
[----:B------:R1:W3:Y:S01]  /*1220*/  LDG.E R41, desc[UR6][R24.64] ;  /* 0x0000000618297981 */ /* 0x0002e2000c1e1900 */
[----:B------:R-:W-:Y:S01]  /*1230*/  FSETP.GEU.AND P0, PT, R29, R42, PT ;  /* 0x0000002a1d00720b */ /* 0x000fe20003f0e000 */
[----:B------:R-:W-:-:S03]  /*1240*/  IMAD.WIDE.U32 R22, R34, 0x4, R2 ;  /* 0x0000000422167825 */ /* 0x000fc600078e0002 */
[----:B------:R-:W-:Y:S02]  /*1250*/  FSEL R29, R42, R29, !P0 ;  /* 0x0000001d2a1d7208 */ /* 0x000fe40004000000 */
[----:B------:R1:W3:Y:S01]  /*1260*/  LDG.E R42, desc[UR6][R22.64] ;  /* 0x00000006162a7981 */ /* 0x0002e2000c1e1900 */
[----:B-----5:R-:W-:Y:S01]  /*1270*/  I2FP.F32.S32 R44, R28 ;  /* 0x0000001c002c7245 */ /* 0x020fe20000201400 */
[----:B0-----:R-:W-:-:S03]  /*1280*/  IMAD.WIDE.U32 R30, R35, 0x4, R2 ;  /* 0x00000004231e7825 */ /* 0x001fc600078e0002 */
[----:B------:R-:W-:-:S03]  /*1290*/  FSETP.GEU.AND P0, PT, R29, R44, PT ;  /* 0x0000002c1d00720b */ /* 0x000fc60003f0e000 */
[----:B------:R0:W5:Y:S01]  /*12a0*/  LDG.E R30, desc[UR6][R30.64] ;  /* 0x000000061e1e7981 */ /* 0x000162000c1e1900 */
[----:B------:R-:W-:Y:S01]  /*12b0*/  FSEL R44, R44, R29, !P0 ;  /* 0x0000001d2c2c7208 */ /* 0x000fe20004000000 */
[----:B------:R-:W-:-:S04]  /*12c0*/  IMAD.WIDE.U32 R28, R36, 0x4, R2 ;  /* 0x00000004241c7825 */ /* 0x000fc800078e0002 */
[--C-:B-1----:R-:W-:Y:S02]  /*12d0*/  IMAD.WIDE.U32 R24, R37, 0x4, R2.reuse ;  /* 0x0000000425187825 */ /* 0x102fe400078e0002 */
[----:B------:R-:W5:Y:S02]  /*12e0*/  LDG.E R28, desc[UR6][R28.64] ;  /* 0x000000061c1c7981 */ /* 0x000f64000c1e1900 */
[----:B------:R-:W-:Y:S02]  /*12f0*/  IMAD.WIDE.U32 R22, R38, 0x4, R2 ;  /* 0x0000000426167825 */ /* 0x000fe400078e0002 */
[----:B------:R-:W5:Y:S04]  /*1300*/  LDG.E R24, desc[UR6][R24.64] ;  /* 0x0000000618187981 */ /* 0x000f68000c1e1900 */
[----:B------:R1:W5:Y:S01]  /*1310*/  LDG.E R22, desc[UR6][R22.64] ;  /* 0x0000000616167981 */ /* 0x000362000c1e1900 */
[----:B------:R-:W0:Y:S02]  /*1320*/  F2I.TRUNC.NTZ R43, R43 ;  /* 0x0000002b002b7305 */ /* 0x000e24000020f100 */
[----:B0-----:R-:W-:-:S04]  /*1330*/  I2FP.F32.S32 R45, R43 ;  /* 0x0000002b002d7245 */ /* 0x001fc80000201400 */
[----:B------:R-:W-:-:S04]  /*1340*/  FSETP.GEU.AND P0, PT, R44, R45, PT ;  /* 0x0000002d2c00720b */ /* 0x000fc80003f0e000 */
[----:B------:R-:W-:Y:S01]  /*1350*/  FSEL R44, R45, R44, !P0 ;  /* 0x0000002c2d2c7208 */ /* 0x000fe20004000000 */
[----:B------:R-:W-:-:S04]  /*1360*/  UIADD3 UR8, UPT, UPT, UR8, 0x10, URZ ;  /* 0x0000001008087890 */ /* 0x000fc8000fffe0ff */
[----:B------:R-:W-:Y:S01]  /*1370*/  UISETP.NE.AND UP1, UPT, UR8, URZ, UPT ;  /* 0x000000ff0800728c */ /* 0x000fe2000bf25270 */
[C---:B------:R-:W-:Y:S01]  /*1380*/  LEA R39, R19.reuse, R39, 0x4 ;  /* 0x0000002713277211 */ /* 0x040fe200078e20ff */
[C---:B------:R-:W-:Y:S01]  /*1390*/  IMAD R4, R19.reuse, 0x10, R4 ;  /* 0x0000001013047824 */ /* 0x040fe200078e0204 */
[C---:B------:R-:W-:Y:S01]  /*13a0*/  LEA R5, R19.reuse, R5, 0x4 ;  /* 0x0000000513057211 */ /* 0x040fe200078e20ff */
[C---:B------:R-:W-:Y:S01]  /*13b0*/  IMAD R11, R19.reuse, 0x10, R11 ;  /* 0x00000010130b7824 */ /* 0x040fe200078e020b */
[C---:B------:R-:W-:Y:S01]  /*13c0*/  LEA R7, R19.reuse, R7, 0x4 ;  /* 0x0000000713077211 */ /* 0x040fe200078e20ff */
[C---:B------:R-:W-:Y:S01]  /*13d0*/  IMAD R36, R19.reuse, 0x10, R36 ;  /* 0x0000001013247824 */ /* 0x040fe200078e0224 */
[C---:B------:R-:W-:Y:S02]  /*13e0*/  LEA R8, R19.reuse, R8, 0x4 ;  /* 0x0000000813087211 */ /* 0x040fe400078e20ff */
[C---:B------:R-:W-:Y:S02]  /*13f0*/  LEA R9, R19.reuse, R9, 0x4 ;  /* 0x0000000913097211 */ /* 0x040fe400078e20ff */
[----:B------:R-:W-:-:S02]  /*1400*/  LEA R10, R19, R10, 0x4 ;  /* 0x0000000a130a7211 */ /* 0x000fc400078e20ff */
[C---:B------:R-:W-:Y:S02]  /*1410*/  LEA R26, R19.reuse, R26, 0x4 ;  /* 0x0000001a131a7211 */ /* 0x040fe400078e20ff */
[C---:B------:R-:W-:Y:S02]  /*1420*/  LEA R32, R19.reuse, R32, 0x4 ;  /* 0x0000002013207211 */ /* 0x040fe400078e20ff */
[C---:B------:R-:W-:Y:S02]  /*1430*/  LEA R33, R19.reuse, R33, 0x4 ;  /* 0x0000002113217211 */ /* 0x040fe400078e20ff */
[C---:B------:R-:W-:Y:S02]  /*1440*/  LEA R34, R19.reuse, R34, 0x4 ;  /* 0x0000002213227211 */ /* 0x040fe400078e20ff */
[C---:B------:R-:W-:Y:S02]  /*1450*/  LEA R35, R19.reuse, R35, 0x4 ;  /* 0x0000002313237211 */ /* 0x040fe400078e20ff */
[----:B------:R-:W-:-:S02]  /*1460*/  LEA R37, R19, R37, 0x4 ;  /* 0x0000002513257211 */ /* 0x000fc400078e20ff */
[----:B------:R-:W-:Y:S01]  /*1470*/  LEA R38, R19, R38, 0x4 ;  /* 0x0000002613267211 */ /* 0x000fe200078e20ff */
[----:B--2---:R-:W0:Y:S08]  /*1480*/  F2I.TRUNC.NTZ R40, R40 ;  /* 0x0000002800287305 */ /* 0x004e30000020f100 */
[----:B----4-:R-:W2:Y:S01]  /*1490*/  F2I.TRUNC.NTZ R0, R0 ;  /* 0x0000000000007305 */ /* 0x010ea2000020f100 */
[----:B0-----:R-:W-:-:S04]  /*14a0*/  I2FP.F32.S32 R31, R40 ;  /* 0x00000028001f7245 */ /* 0x001fc80000201400 */
[----:B------:R-:W-:-:S03]  /*14b0*/  FSETP.GEU.AND P0, PT, R44, R31, PT ;  /* 0x0000001f2c00720b */ /* 0x000fc60003f0e000 */
[----:B---3--:R-:W0:Y:S01]  /*14c0*/  F2I.TRUNC.NTZ R41, R41 ;  /* 0x0000002900297305 */ /* 0x008e22000020f100 */
[----:B------:R-:W-:Y:S02]  /*14d0*/  FSEL R31, R31, R44, !P0 ;  /* 0x0000002c1f1f7208 */ /* 0x000fe40004000000 */
[----:B--2---:R-:W-:-:S05]  /*14e0*/  I2FP.F32.S32 R44, R0 ;  /* 0x00000000002c7245 */ /* 0x004fca0000201400 */
[----:B------:R-:W2:Y:S01]  /*14f0*/  F2I.TRUNC.NTZ R42, R42 ;  /* 0x0000002a002a7305 */ /* 0x000ea2000020f100 */
[----:B------:R-:W-:-:S04]  /*1500*/  FSETP.GEU.AND P0, PT, R31, R44, PT ;  /* 0x0000002c1f00720b */ /* 0x000fc80003f0e000 */
[----:B------:R-:W-:Y:S02]  /*1510*/  FSEL R31, R44, R31, !P0 ;  /* 0x0000001f2c1f7208 */ /* 0x000fe40004000000 */
[----:B0-----:R-:W-:Y:S01]  /*1520*/  I2FP.F32.S32 R44, R41 ;  /* 0x00000029002c7245 */ /* 0x001fe20000201400 */
[----:B-----5:R-:W1:Y:S03]  /*1530*/  F2I.TRUNC.NTZ R30, R30 ;  /* 0x0000001e001e7305 */ /* 0x020e66000020f100 */
[----:B------:R-:W-:-:S04]  /*1540*/  FSETP.GEU.AND P0, PT, R31, R44, PT ;  /* 0x0000002c1f00720b */ /* 0x000fc80003f0e000 */
[----:B------:R-:W-:Y:S02]  /*1550*/  FSEL R31, R44, R31, !P0 ;  /* 0x0000001f2c1f7208 */ /* 0x000fe40004000000 */
[----:B--2---:R-:W-:Y:S01]  /*1560*/  I2FP.F32.S32 R0, R42 ;  /* 0x0000002a00007245 */ /* 0x004fe20000201400 */
[----:B------:R-:W0:Y:S03]  /*1570*/  F2I.TRUNC.NTZ R28, R28 ;  /* 0x0000001c001c7305 */ /* 0x000e26000020f100 */
[----:B------:R-:W-:Y:S02]  /*1580*/  FSETP.GEU.AND P0, PT, R31, R0, PT ;  /* 0x000000001f00720b */ /* 0x000fe40003f0e000 */
[----:B-1----:R-:W-:Y:S02]  /*1590*/  I2FP.F32.S32 R23, R30 ;  /* 0x0000001e00177245 */ /* 0x002fe40000201400 */
[----:B------:R-:W-:Y:S01]  /*15a0*/  FSEL R0, R0, R31, !P0 ;  /* 0x0000001f00007208 */ /* 0x000fe20004000000 */
[----:B------:R-:W1:Y:S03]  /*15b0*/  F2I.TRUNC.NTZ R24, R24 ;  /* 0x0000001800187305 */ /* 0x000e66000020f100 */
[----:B------:R-:W-:-:S04]  /*15c0*/  FSETP.GEU.AND P0, PT, R0, R23, PT ;  /* 0x000000170000720b */ /* 0x000fc80003f0e000 */
[----:B------:R-:W-:Y:S01]  /*15d0*/  FSEL R0, R23, R0, !P0 ;  /* 0x0000000017007208 */ /* 0x000fe20004000000 */
[----:B------:R-:W2:Y:S01]  /*15e0*/  F2I.TRUNC.NTZ R22, R22 ;  /* 0x0000001600167305 */ /* 0x000ea2000020f100 */
[----:B0-----:R-:W-:-:S04]  /*15f0*/  I2FP.F32.S32 R23, R28 ;  /* 0x0000001c00177245 */ /* 0x001fc80000201400 */
[----:B------:R-:W-:Y:S02]  /*1600*/  FSETP.GEU.AND P0, PT, R0, R23, PT ;  /* 0x000000170000720b */ /* 0x000fe40003f0e000 */
[----:B-1----:R-:W-:Y:S02]  /*1610*/  I2FP.F32.S32 R25, R24 ;  /* 0x0000001800197245 */ /* 0x002fe40000201400 */
[----:B------:R-:W-:-:S04]  /*1620*/  FSEL R0, R23, R0, !P0 ;  /* 0x0000000017007208 */ /* 0x000fc80004000000 */
[----:B------:R-:W-:Y:S02]  /*1630*/  FSETP.GEU.AND P0, PT, R0, R25, PT ;  /* 0x000000190000720b */ /* 0x000fe40003f0e000 */
[----:B--2---:R-:W-:Y:S02]  /*1640*/  I2FP.F32.S32 R23, R22 ;  /* 0x0000001600177245 */ /* 0x004fe40000201400 */
[----:B------:R-:W-:-:S04]  /*1650*/  FSEL R0, R25, R0, !P0 ;  /* 0x0000000019007208 */ /* 0x000fc80004000000 */
[----:B------:R-:W-:-:S04]  /*1660*/  FSETP.GEU.AND P0, PT, R0, R23, PT ;  /* 0x000000170000720b */ /* 0x000fc80003f0e000 */
[----:B------:R-:W-:Y:S01]  /*1670*/  FSEL R0, R23, R0, !P0 ;  /* 0x0000000017007208 */ /* 0x000fe20004000000 */
[----:B------:R-:W-:Y:S08]  /*1680*/  BRA.U UP1, `(.L_x_16) ;  /* 0xfffffff901347547 */ /* 0x000ff0000b83ffff */
.L_x_15:
[----:B------:R-:W-:Y:S05]  /*1690*/  BRA.U !UP0, `(.L_x_14) ;  /* 0x0000000508cc7547 */ /* 0x000fea000b800000 */
[----:B------:R-:W0:Y:S01]  /*16a0*/  LDCU UR4, c[0x0][0x3b8] ;  /* 0x00007700ff0477ac */ /* 0x000e220008000800 */
[----:B------:R-:W-:Y:S01]  /*16b0*/  IADD3 R5, PT, PT, R17, 0x5, RZ ;  /* 0x0000000511057810 */ /* 0x000fe20007ffe0ff */
[----:B------:R-:W-:Y:S02]  /*16c0*/  UISETP.GE.U32.AND UP0, UPT, UR5, 0x8, UPT ;  /* 0x000000080500788c */ /* 0x000fe4000bf06070 */
[----:B0-----:R-:W-:-:S04]  /*16d0*/  ULOP3.LUT UR8, UR4, 0x7, URZ, 0xc0, !UPT ;  /* 0x0000000704087892 */ /* 0x001fc8000f8ec0ff */
[----:B------:R-:W-:-:S03]  /*16e0*/  UISETP.NE.AND UP1, UPT, UR8, URZ, UPT ;  /* 0x000000ff0800728c */ /* 0x000fc6000bf25270 */
[----:B------:R-:W-:Y:S08]  /*16f0*/  BRA.U !UP0, `(.L_x_17) ;  /* 0x0000000108e87547 */ /* 0x000ff0000b800000 */
[----:B------:R-:W-:-:S05]  /*1700*/  IADD3 R4, PT, PT, R6, R5, RZ ;  /* 0x0000000506047210 */ /* 0x000fca0007ffe0ff */
[----:B------:R-:W-:-:S04]  /*1710*/  IMAD R4, R19, R4, R18 ;  /* 0x0000000413047224 */ /* 0x000fc800078e0212 */
[----:B------:R-:W-:Y:S01]  /*1720*/  IMAD.WIDE.U32 R8, R4, 0x4, R2 ;  /* 0x0000000404087825 */ /* 0x000fe200078e0002 */
[----:B------:R-:W-:-:S04]  /*1730*/  IADD3 R7, PT, PT, R19, R4, RZ ;  /* 0x0000000413077210 */ /* 0x000fc80007ffe0ff */
[----:B------:R0:W2:Y:S01]  /*1740*/  LDG.E R4, desc[UR6][R8.64] ;  /* 0x0000000608047981 */ /* 0x0000a2000c1e1900 */
[----:B------:R-:W-:-:S04]  /*1750*/  IMAD.WIDE.U32 R10, R7, 0x4, R2 ;  /* 0x00000004070a7825 */ /* 0x000fc800078e0002 */
[----:B------:R-:W-:Y:S01]  /*1760*/  IMAD.IADD R7, R19, 0x1, R7 ;  /* 0x0000000113077824 */ /* 0x000fe200078e0207 */
[----:B------:R1:W3:Y:S03]  /*1770*/  LDG.E R26, desc[UR6][R10.64] ;  /* 0x000000060a1a7981 */ /* 0x0002e6000c1e1900 */
[----:B------:R-:W-:Y:S01]  /*1780*/  IMAD.WIDE.U32 R22, R7, 0x4, R2 ;  /* 0x0000000407167825 */ /* 0x000fe200078e0002 */
[----:B------:R-:W-:-:S04]  /*1790*/  IADD3 R7, PT, PT, R19, R7, RZ ;  /* 0x0000000713077210 */ /* 0x000fc80007ffe0ff */
[----:B------:R4:W5:Y:S01]  /*17a0*/  LDG.E R30, desc[UR6][R22.64] ;  /* 0x00000006161e7981 */ /* 0x000962000c1e1900 */
[----:B------:R-:W-:Y:S01]  /*17b0*/  IMAD.WIDE.U32 R24, R7, 0x4, R2 ;  /* 0x0000000407187825 */ /* 0x000fe200078e0002 */
[----:B------:R-:W-:-:S05]  /*17c0*/  IADD3 R7, PT, PT, R19, R7, RZ ;  /* 0x0000000713077210 */ /* 0x000fca0007ffe0ff */
[----:B------:R-:W5:Y:S01]  /*17d0*/  LDG.E R24, desc[UR6][R24.64] ;  /* 0x0000000618187981 */ /* 0x000f62000c1e1900 */
[----:B------:R-:W-:Y:S01]  /*17e0*/  IMAD.WIDE.U32 R28, R7, 0x4, R2 ;  /* 0x00000004071c7825 */ /* 0x000fe200078e0002 */
[----:B------:R-:W-:-:S05]  /*17f0*/  IADD3 R7, PT, PT, R19, R7, RZ ;  /* 0x0000000713077210 */ /* 0x000fca0007ffe0ff */
[----:B------:R-:W5:Y:S01]  /*1800*/  LDG.E R28, desc[UR6][R28.64] ;  /* 0x000000061c1c7981 */ /* 0x000f62000c1e1900 */
[----:B0-----:R-:W-:Y:S01]  /*1810*/  IMAD.WIDE.U32 R8, R7, 0x4, R2 ;  /* 0x0000000407087825 */ /* 0x001fe200078e0002 */
[----:B------:R-:W-:-:S05]  /*1820*/  IADD3 R7, PT, PT, R19, R7, RZ ;  /* 0x0000000713077210 */ /* 0x000fca0007ffe0ff */
[----:B------:R-:W5:Y:S01]  /*1830*/  LDG.E R8, desc[UR6][R8.64] ;  /* 0x0000000608087981 */ /* 0x000f62000c1e1900 */
[----:B-1----:R-:W-:Y:S01]  /*1840*/  IMAD.WIDE.U32 R10, R7, 0x4, R2 ;  /* 0x00000004070a7825 */ /* 0x002fe200078e0002 */
[----:B----4-:R-:W-:-:S05]  /*1850*/  IADD3 R23, PT, PT, R19, R7, RZ ;  /* 0x0000000713177210 */ /* 0x010fca0007ffe0ff */
[----:B------:R-:W4:Y:S01]  /*1860*/  LDG.E R10, desc[UR6][R10.64] ;  /* 0x000000060a0a7981 */ /* 0x000f22000c1e1900 */
[----:B------:R-:W-:-:S06]  /*1870*/  IMAD.WIDE.U32 R22, R23, 0x4, R2 ;  /* 0x0000000417167825 */ /* 0x000fcc00078e0002 */
[----:B------:R-:W4:Y:S01]  /*1880*/  LDG.E R22, desc[UR6][R22.64] ;  /* 0x0000000616167981 */ /* 0x000f22000c1e1900 */
[----:B------:R-:W-:Y:S01]  /*1890*/  VIADD R6, R6, 0x8 ;  /* 0x0000000806067836 */ /* 0x000fe20000000000 */
[----:B--2---:R-:W0:Y:S08]  /*18a0*/  F2I.TRUNC.NTZ R4, R4 ;  /* 0x0000000400047305 */ /* 0x004e30000020f100 */
[----:B---3--:R-:W1:Y:S01]  /*18b0*/  F2I.TRUNC.NTZ R26, R26 ;  /* 0x0000001a001a7305 */ /* 0x008e62000020f100 */
[----:B0-----:R-:W-:-:S07]  /*18c0*/  I2FP.F32.S32 R7, R4 ;  /* 0x0000000400077245 */ /* 0x001fce0000201400 */
[----:B-----5:R-:W0:Y:S01]  /*18d0*/  F2I.TRUNC.NTZ R30, R30 ;  /* 0x0000001e001e7305 */ /* 0x020e22000020f100 */
[----:B------:R-:W-:-:S04]  /*18e0*/  FSETP.GEU.AND P0, PT, R0, R7, PT ;  /* 0x000000070000720b */ /* 0x000fc80003f0e000 */
[----:B------:R-:W-:-:S03]  /*18f0*/  FSEL R0, R7, R0, !P0 ;  /* 0x0000000007007208 */ /* 0x000fc60004000000 */
[----:B------:R-:W2:Y:S01]  /*1900*/  F2I.TRUNC.NTZ R24, R24 ;  /* 0x0000001800187305 */ /* 0x000ea2000020f100 */
[----:B-1----:R-:W-:-:S04]  /*1910*/  I2FP.F32.S32 R7, R26 ;  /* 0x0000001a00077245 */ /* 0x002fc80000201400 */
[----:B------:R-:W-:-:S03]  /*1920*/  FSETP.GEU.AND P0, PT, R0, R7, PT ;  /* 0x000000070000720b */ /* 0x000fc60003f0e000 */
[----:B------:R-:W1:Y:S01]  /*1930*/  F2I.TRUNC.NTZ R28, R28 ;  /* 0x0000001c001c7305 */ /* 0x000e62000020f100 */
[----:B------:R-:W-:Y:S02]  /*1940*/  FSEL R0, R7, R0, !P0 ;  /* 0x0000000007007208 */ /* 0x000fe40004000000 */
[----:B0-----:R-:W-:-:S04]  /*1950*/  I2FP.F32.S32 R7, R30 ;  /* 0x0000001e00077245 */ /* 0x001fc80000201400 */
[----:B------:R-:W-:Y:S01]  /*1960*/  FSETP.GEU.AND P0, PT, R0, R7, PT ;  /* 0x000000070000720b */ /* 0x000fe20003f0e000 */
[----:B------:R-:W0:Y:S03]  /*1970*/  F2I.TRUNC.NTZ R8, R8 ;  /* 0x0000000800087305 */ /* 0x000e26000020f100 */
[----:B------:R-:W-:Y:S02]  /*1980*/  FSEL R0, R7, R0, !P0 ;  /* 0x0000000007007208 */ /* 0x000fe40004000000 */
[----:B--2---:R-:W-:-:S03]  /*1990*/  I2FP.F32.S32 R7, R24 ;  /* 0x0000001800077245 */ /* 0x004fc60000201400 */
[----:B----4-:R-:W2:Y:S01]  /*19a0*/  F2I.TRUNC.NTZ R10, R10 ;  /* 0x0000000a000a7305 */ /* 0x010ea2000020f100 */
[----:B------:R-:W-:-:S04]  /*19b0*/  FSETP.GEU.AND P0, PT, R0, R7, PT ;  /* 0x000000070000720b */ /* 0x000fc80003f0e000 */
[----:B------:R-:W-:Y:S02]  /*19c0*/  FSEL R0, R7, R0, !P0 ;  /* 0x0000000007007208 */ /* 0x000fe40004000000 */
[----:B-1----:R-:W-:Y:S01]  /*19d0*/  I2FP.F32.S32 R7, R28 ;  /* 0x0000001c00077245 */ /* 0x002fe20000201400 */
[----:B------:R-:W1:Y:S03]  /*19e0*/  F2I.TRUNC.NTZ R22, R22 ;  /* 0x0000001600167305 */ /* 0x000e66000020f100 */
[----:B------:R-:W-:-:S04]  /*19f0*/  FSETP.GEU.AND P0, PT, R0, R7, PT ;  /* 0x000000070000720b */ /* 0x000fc80003f0e000 */
[----:B------:R-:W-:Y:S02]  /*1a00*/  FSEL R0, R7, R0, !P0 ;  /* 0x0000000007007208 */ /* 0x000fe40004000000 */
[----:B0-----:R-:W-:Y:S02]  /*1a10*/  I2FP.F32.S32 R7, R8 ;  /* 0x0000000800077245 */ /* 0x001fe40000201400 */
[----:B--2---:R-:W-:Y:S02]  /*1a20*/  I2FP.F32.S32 R9, R10 ;  /* 0x0000000a00097245 */ /* 0x004fe40000201400 */
[----:B------:R-:W-:-:S04]  /*1a30*/  FSETP.GEU.AND P0, PT, R0, R7, PT ;  /* 0x000000070000720b */ /* 0x000fc80003f0e000 */
[----:B------:R-:W-:Y:S02]  /*1a40*/  FSEL R0, R7, R0, !P0 ;  /* 0x0000000007007208 */ /* 0x000fe40004000000 */
[----:B-1----:R-:W-:Y:S02]  /*1a50*/  I2FP.F32.S32 R7, R22 ;  /* 0x0000001600077245 */ /* 0x002fe40000201400 */
[----:B------:R-:W-:-:S04]  /*1a60*/  FSETP.GEU.AND P0, PT, R0, R9, PT ;  /* 0x000000090000720b */ /* 0x000fc80003f0e000 */
[----:B------:R-:W-:-:S04]  /*1a70*/  FSEL R0, R9, R0, !P0 ;  /* 0x0000000009007208 */ /* 0x000fc80004000000 */
[----:B------:R-:W-:-:S04]  /*1a80*/  FSETP.GEU.AND P0, PT, R0, R7, PT ;  /* 0x000000070000720b */ /* 0x000fc80003f0e000 */
[----:B------:R-:W-:-:S09]  /*1a90*/  FSEL R0, R7, R0, !P0 ;  /* 0x0000000007007208 */ /* 0x000fd20004000000 */
.L_x_17:
[----:B------:R-:W-:Y:S05]  /*1aa0*/  BRA.U !UP1, `(.L_x_14) ;  /* 0x0000000109c87547 */ /* 0x000fea000b800000 */
[----:B------:R-:W-:Y:S02]  /*1ab0*/  UISETP.GE.U32.AND UP0, UPT, UR8, 0x4, UPT ;  /* 0x000000040800788c */ /* 0x000fe4000bf06070 */
[----:B------:R-:W-:-:S04]  /*1ac0*/  ULOP3.LUT UR4, UR4, 0x3, URZ, 0xc0, !UPT ;  /* 0x0000000304047892 */ /* 0x000fc8000f8ec0ff */
[----:B------:R-:W-:-:S03]  /*1ad0*/  UISETP.NE.AND UP1, UPT, UR4, URZ, UPT ;  /* 0x000000ff0400728c */ /* 0x000fc6000bf25270 */
[----:B------:R-:W-:Y:S08]  /*1ae0*/  BRA.U !UP0, `(.L_x_18) ;  /* 0x0000000108787547 */ /* 0x000ff0000b800000 */
[----:B------:R-:W-:-:S05]  /*1af0*/  IADD3 R5, PT, PT, R6, R5, RZ ;  /* 0x0000000506057210 */ /* 0x000fca0007ffe0ff */
[----:B------:R-:W-:-:S04]  /*1b00*/  IMAD R7, R19, R5, R18 ;  /* 0x0000000513077224 */ /* 0x000fc800078e0212 */
[----:B------:R-:W-:Y:S01]  /*1b10*/  IMAD.WIDE.U32 R4, R7, 0x4, R2 ;  /* 0x0000000407047825 */ /* 0x000fe200078e0002 */
[----:B------:R-:W-:-:S05]  /*1b20*/  IADD3 R7, PT, PT, R19, R7, RZ ;  /* 0x0000000713077210 */ /* 0x000fca0007ffe0ff */
[----:B------:R-:W2:Y:S01]  /*1b30*/  LDG.E R4, desc[UR6][R4.64] ;  /* 0x0000000604047981 */ /* 0x000ea2000c1e1900 */
[----:B------:R-:W-:Y:S01]  /*1b40*/  IMAD.WIDE.U32 R8, R7, 0x4, R2 ;  /* 0x0000000407087825 */ /* 0x000fe200078e0002 */
[----:B------:R-:W-:-:S05]  /*1b50*/  IADD3 R7, PT, PT, R19, R7, RZ ;  /* 0x0000000713077210 */ /* 0x000fca0007ffe0ff */
[----:B------:R-:W3:Y:S01]  /*1b60*/  LDG.E R8, desc[UR6][R8.64] ;  /* 0x0000000608087981 */ /* 0x000ee2000c1e1900 */
[----:B------:R-:W-:Y:S01]  /*1b70*/  IMAD.WIDE.U32 R10, R7, 0x4, R2 ;  /* 0x00000004070a7825 */ /* 0x000fe200078e0002 */
[----:B------:R-:W-:-:S05]  /*1b80*/  IADD3 R23, PT, PT, R19, R7, RZ ;  /* 0x0000000713177210 */ /* 0x000fca0007ffe0ff */
[----:B------:R-:W4:Y:S01]  /*1b90*/  LDG.E R10, desc[UR6][R10.64] ;  /* 0x000000060a0a7981 */ /* 0x000f22000c1e1900 */
[----:B------:R-:W-:-:S06]  /*1ba0*/  IMAD.WIDE.U32 R22, R23, 0x4, R2 ;  /* 0x0000000417167825 */ /* 0x000fcc00078e0002 */
[----:B------:R-:W5:Y:S01]  /*1bb0*/  LDG.E R22, desc[UR6][R22.64] ;  /* 0x0000000616167981 */ /* 0x000f62000c1e1900 */
[----:B------:R-:W-:Y:S01]  /*1bc0*/  IADD3 R6, PT, PT, R6, 0x4, RZ ;  /* 0x0000000406067810 */ /* 0x000fe20007ffe0ff */
[----:B--2---:R-:W0:Y:S08]  /*1bd0*/  F2I.TRUNC.NTZ R7, R4 ;  /* 0x0000000400077305 */ /* 0x004e30000020f100 */
[----:B---3--:R-:W1:Y:S01]  /*1be0*/  F2I.TRUNC.NTZ R24, R8 ;  /* 0x0000000800187305 */ /* 0x008e62000020f100 */
[----:B0-----:R-:W-:-:S07]  /*1bf0*/  I2FP.F32.S32 R7, R7 ;  /* 0x0000000700077245 */ /* 0x001fce0000201400 */
[----:B----4-:R-:W0:Y:S01]  /*1c00*/  F2I.TRUNC.NTZ R25, R10 ;  /* 0x0000000a00197305 */ /* 0x010e22000020f100 */
[----:B------:R-:W-:-:S04]  /*1c10*/  FSETP.GEU.AND P0, PT, R0, R7, PT ;  /* 0x000000070000720b */ /* 0x000fc80003f0e000 */
[----:B------:R-:W-:Y:S02]  /*1c20*/  FSEL R0, R7, R0, !P0 ;  /* 0x0000000007007208 */ /* 0x000fe40004000000 */
[----:B-1----:R-:W-:Y:S01]  /*1c30*/  I2FP.F32.S32 R5, R24 ;  /* 0x0000001800057245 */ /* 0x002fe20000201400 */
[----:B-----5:R-:W1:Y:S03]  /*1c40*/  F2I.TRUNC.NTZ R7, R22 ;  /* 0x0000001600077305 */ /* 0x020e66000020f100 */
[----:B------:R-:W-:Y:S02]  /*1c50*/  FSETP.GEU.AND P0, PT, R0, R5, PT ;  /* 0x000000050000720b */ /* 0x000fe40003f0e000 */
[----:B0-----:R-:W-:Y:S02]  /*1c60*/  I2FP.F32.S32 R25, R25 ;  /* 0x0000001900197245 */ /* 0x001fe40000201400 */
[----:B------:R-:W-:-:S04]  /*1c70*/  FSEL R0, R5, R0, !P0 ;  /* 0x0000000005007208 */ /* 0x000fc80004000000 */
[----:B------:R-:W-:Y:S02]  /*1c80*/  FSETP.GEU.AND P0, PT, R0, R25, PT ;  /* 0x000000190000720b */ /* 0x000fe40003f0e000 */
[----:B-1----:R-:W-:Y:S02]  /*1c90*/  I2FP.F32.S32 R7, R7 ;  /* 0x0000000700077245 */ /* 0x002fe40000201400 */
[----:B------:R-:W-:-:S04]  /*1ca0*/  FSEL R0, R25, R0, !P0 ;  /* 0x0000000019007208 */ /* 0x000fc80004000000 */
[----:B------:R-:W-:-:S04]  /*1cb0*/  FSETP.GEU.AND P0, PT, R0, R7, PT ;  /* 0x000000070000720b */ /* 0x000fc80003f0e000 */
[----:B------:R-:W-:-:S09]  /*1cc0*/  FSEL R0, R7, R0, !P0 ;  /* 0x0000000007007208 */ /* 0x000fd20004000000 */
.L_x_18:
[----:B------:R-:W-:Y:S05]  /*1cd0*/  BRA.U !UP1, `(.L_x_14) ;  /* 0x00000001093c7547 */ /* 0x000fea000b800000 */
[----:B------:R-:W0:Y:S01]  /*1ce0*/  LDCU.64 UR8, c[0x0][0x3b0] ;  /* 0x00007600ff0877ac */ /* 0x000e220008000a00 */
[----:B------:R-:W-:Y:S01]  /*1cf0*/  IADD3 R6, PT, PT, R6, 0x5, R17 ;  /* 0x0000000506067810 */ /* 0x000fe20007ffe011 */
[----:B------:R-:W-:-:S04]  /*1d00*/  UIADD3 UR4, UPT, UPT, -UR4, URZ, URZ ;  /* 0x000000ff04047290 */ /* 0x000fc8000fffe1ff */
[----:B0-----:R-:W-:-:S04]  /*1d10*/  IMAD R6, R6, UR9, R27 ;  /* 0x0000000906067c24 */ /* 0x001fc8000f8e021b */
[----:B------:R-:W-:-:S07]  /*1d20*/  IMAD R6, R6, UR8, R21 ;  /* 0x0000000806067c24 */ /* 0x000fce000f8e0215 */
.L_x_19:
[----:B------:R-:W-:-:S06]  /*1d30*/  IMAD.WIDE.U32 R4, R6, 0x4, R2 ;  /* 0x0000000406047825 */ /* 0x000fcc00078e0002 */
[----:B------:R-:W2:Y:S01]  /*1d40*/  LDG.E R4, desc[UR6][R4.64] ;  /* 0x0000000604047981 */ /* 0x000ea2000c1e1900 */
[----:B------:R-:W-:Y:S01]  /*1d50*/  UIADD3 UR4, UPT, UPT, UR4, 0x1, URZ ;  /* 0x0000000104047890 */ /* 0x000fe2000fffe0ff */
[----:B------:R-:W-:-:S03]  /*1d60*/  IMAD.IADD R6, R19, 0x1, R6 ;  /* 0x0000000113067824 */ /* 0x000fc600078e0206 */
[----:B------:R-:W-:Y:S01]  /*1d70*/  UISETP.NE.AND UP0, UPT, UR4, URZ, UPT ;  /* 0x000000ff0400728c */ /* 0x000fe2000bf05270 */
[----:B--2---:R-:W0:Y:S02]  /*1d80*/  F2I.TRUNC.NTZ R7, R4 ;  /* 0x0000000400077305 */ /* 0x004e24000020f100 */
[----:B0-----:R-:W-:-:S04]  /*1d90*/  I2FP.F32.S32 R7, R7 ;  /* 0x0000000700077245 */ /* 0x001fc80000201400 */
[----:B------:R-:W-:-:S04]  /*1da0*/  FSETP.GEU.AND P0, PT, R0, R7, PT ;  /* 0x000000070000720b */ /* 0x000fc80003f0e000 */
[----:B------:R-:W-:Y:S01]  /*1db0*/  FSEL R0, R7, R0, !P0 ;  /* 0x0000000007007208 */ /* 0x000fe20004000000 */
[----:B------:R-:W-:Y:S08]  /*1dc0*/  BRA.U UP0, `(.L_x_19) ;  /* 0xfffffffd00d87547 */ /* 0x000ff0000b83ffff */
.L_x_14:
[----:B------:R-:W0:Y:S01]  /*1dd0*/  LDCU UR5, c[0x0][0x3b8] ;  /* 0x00007700ff0577ac */ /* 0x000e220008000800 */
[----:B------:R-:W-:Y:S01]  /*1de0*/  HFMA2 R11, -RZ, RZ, 0, 0 ;  /* 0x00000000ff0b7431 */ /* 0x000fe200000001ff */
[----:B0-----:R-:W-:-:S09]  /*1df0*/  UISETP.NE.AND UP0, UPT, UR5, URZ, UPT ;  /* 0x000000ff0500728c */ /* 0x001fd2000bf05270 */
[----:B------:R-:W-:Y:S05]  /*1e00*/  BRA.U !UP0, `(.L_x_20) ;  /* 0x0000000d08bc7547 */ /* 0x000fea000b800000 */
[----:B------:R-:W-:Y:S01]  /*1e10*/  UISETP.GE.U32.AND UP1, UPT, UR5, 0x8, UPT ;  /* 0x000000080500788c */ /* 0x000fe2000bf26070 */
[----:B------:R-:W-:Y:S01]  /*1e20*/  IADD3 R6, PT, PT, R17, 0x5, RZ ;  /* 0x0000000511067810 */ /* 0x000fe20007ffe0ff */
[----:B------:R-:W-:Y:S01]  /*1e30*/  ULOP3.LUT UR8, UR5, 0x7, URZ, 0xc0, !UPT ;  /* 0x0000000705087892 */ /* 0x000fe2000f8ec0ff */
[----:B------:R-:W-:Y:S01]  /*1e40*/  MOV R11, RZ ;  /* 0x000000ff000b7202 */ /* 0x000fe20000000f00 */
[----:B------:R-:W-:Y:S02]  /*1e50*/  UMOV UR4, URZ ;  /* 0x000000ff00047c82 */ /* 0x000fe40008000000 */
[----:B------:R-:W-:-:S03]  /*1e60*/  UISETP.NE.AND UP0, UPT, UR8, URZ, UPT ;  /* 0x000000ff0800728c */ /* 0x000fc6000bf05270 */
[----:B------:R-:W-:Y:S08]  /*1e70*/  BRA.U !UP1, `(.L_x_21) ;  /* 0x0000000909007547 */ /* 0x000ff0000b800000 */
[----:B------:R-:W0:Y:S01]  /*1e80*/  LDCU.64 UR10, c[0x0][0x3b0] ;  /* 0x00007600ff0a77ac */ /* 0x000e220008000a00 */
[C---:B------:R-:W-:Y:S01]  /*1e90*/  IADD3 R2, PT, PT, R17.reuse, 0x6, RZ ;  /* 0x0000000611027810 */ /* 0x040fe20007ffe0ff */
[C---:B------:R-:W-:Y:S01]  /*1ea0*/  VIADD R8, R17.reuse, 0x8 ;  /* 0x0000000811087836 */ /* 0x040fe20000000000 */
[C---:B------:R-:W-:Y:S01]  /*1eb0*/  IADD3 R4, PT, PT, R17.reuse, 0x7, RZ ;  /* 0x0000000711047810 */ /* 0x040fe20007ffe0ff */
[----:B------:R-:W-:Y:S01]  /*1ec0*/  ULOP3.LUT UR4, UR5, 0xfffffff8, URZ, 0xc0, !UPT ;  /* 0xfffffff805047892 */ /* 0x000fe2000f8ec0ff */
[C---:B------:R-:W-:Y:S02]  /*1ed0*/  IADD3 R10, PT, PT, R17.reuse, 0x9, RZ ;  /* 0x00000009110a7810 */ /* 0x040fe40007ffe0ff */
[C---:B------:R-:W-:Y:S01]  /*1ee0*/  IADD3 R22, PT, PT, R17.reuse, 0xa, RZ ;  /* 0x0000000a11167810 */ /* 0x040fe20007ffe0ff */
[----:B------:R-:W-:Y:S01]  /*1ef0*/  UIADD3 UR5, UPT, UPT, -UR4, URZ, URZ ;  /* 0x000000ff04057290 */ /* 0x000fe2000fffe1ff */
[C---:B------:R-:W-:Y:S02]  /*1f00*/  IADD3 R24, PT, PT, R17.reuse, 0xb, RZ ;  /* 0x0000000b11187810 */ /* 0x040fe40007ffe0ff */
[----:B------:R-:W-:-:S02]  /*1f10*/  IADD3 R26, PT, PT, R17, 0xc, RZ ;  /* 0x0000000c111a7810 */ /* 0x000fc40007ffe0ff */
[----:B------:R-:W-:Y:S01]  /*1f20*/  MOV R11, RZ ;  /* 0x000000ff000b7202 */ /* 0x000fe20000000f00 */
[--C-:B0-----:R-:W-:Y:S02]  /*1f30*/  IMAD R2, R2, UR11, R27.reuse ;  /* 0x0000000b02027c24 */ /* 0x101fe4000f8e021b */
[--C-:B------:R-:W-:Y:S02]  /*1f40*/  IMAD R4, R4, UR11, R27.reuse ;  /* 0x0000000b04047c24 */ /* 0x100fe4000f8e021b */
[--C-:B------:R-:W-:Y:S02]  /*1f50*/  IMAD R8, R8, UR11, R27.reuse ;  /* 0x0000000b08087c24 */ /* 0x100fe4000f8e021b */
[--C-:B------:R-:W-:Y:S02]  /*1f60*/  IMAD R10, R10, UR11, R27.reuse ;  /* 0x0000000b0a0a7c24 */ /* 0x100fe4000f8e021b */
[--C-:B------:R-:W-:Y:S02]  /*1f70*/  IMAD R22, R22, UR11, R27.reuse ;  /* 0x0000000b16167c24 */ /* 0x100fe4000f8e021b */
[----:B------:R-:W-:-:S02]  /*1f80*/  IMAD R24, R24, UR11, R27 ;  /* 0x0000000b18187c24 */ /* 0x000fc4000f8e021b */
[--C-:B------:R-:W-:Y:S02]  /*1f90*/  IMAD R26, R26, UR11, R27.reuse ;  /* 0x0000000b1a1a7c24 */ /* 0x100fe4000f8e021b */
[----:B------:R-:W-:Y:S02]  /*1fa0*/  IMAD R28, R6, UR11, R27 ;  /* 0x0000000b061c7c24 */ /* 0x000fe4000f8e021b */
[--C-:B------:R-:W-:Y:S02]  /*1fb0*/  IMAD R41, R2, UR10, R21.reuse ;  /* 0x0000000a02297c24 */ /* 0x100fe4000f8e0215 */
[--C-:B------:R-:W-:Y:S02]  /*1fc0*/  IMAD R7, R4, UR10, R21.reuse ;  /* 0x0000000a04077c24 */ /* 0x100fe4000f8e0215 */
[--C-:B------:R-:W-:Y:S02]  /*1fd0*/  IMAD R8, R8, UR10, R21.reuse ;  /* 0x0000000a08087c24 */ /* 0x100fe4000f8e0215 */
[----:B------:R-:W-:-:S02]  /*1fe0*/  IMAD R9, R10, UR10, R21 ;  /* 0x0000000a0a097c24 */ /* 0x000fc4000f8e0215 */
[--C-:B------:R-:W-:Y:S02]  /*1ff0*/  IMAD R35, R22, UR10, R21.reuse ;  /* 0x0000000a16237c24 */ /* 0x100fe4000f8e0215 */
[--C-:B------:R-:W-:Y:S02]  /*2000*/  IMAD R37, R24, UR10, R21.reuse ;  /* 0x0000000a18257c24 */ /* 0x100fe4000f8e0215 */
[--C-:B------:R-:W-:Y:S02]  /*2010*/  IMAD R39, R26, UR10, R21.reuse ;  /* 0x0000000a1a277c24 */ /* 0x100fe4000f8e0215 */
[----:B------:R-:W-:-:S07]  /*2020*/  IMAD R5, R28, UR10, R21 ;  /* 0x0000000a1c057c24 */ /* 0x000fce000f8e0215 */
.L_x_22:
[----:B0-----:R-:W0:Y:S08]  /*2030*/  LDC.64 R2, c[0x0][0x380] ;  /* 0x0000e000ff027b82 */ /* 0x001e300000000a00 */
[----:B------:R-:W1:Y:S01]  /*2040*/  LDC.64 R22, c[0x0][0x388] ;  /* 0x0000e200ff167b82 */ /* 0x000e620000000a00 */
[----:B0-----:R-:W-:-:S06]  /*2050*/  IMAD.WIDE.U32 R30, R5, 0x4, R2 ;  /* 0x00000004051e7825 */ /* 0x001fcc00078e0002 */
[----:B------:R-:W2:Y:S01]  /*2060*/  LDG.E R31, desc[UR6][R30.64] ;  /* 0x000000061e1f7981 */ /* 0x000ea2000c1e1900 */
[----:B------:R-:W-:-:S04]  /*2070*/  IMAD.WIDE.U32 R24, R41, 0x4, R2 ;  /* 0x0000000429187825 */ /* 0x000fc800078e0002 */
[----:B-1----:R-:W-:-:S04]  /*2080*/  IMAD.WIDE.U32 R28, R5, 0x4, R22 ;  /* 0x00000004051c7825 */ /* 0x002fc800078e0016 */
[----:B--2---:R-:W-:-:S04]  /*2090*/  FADD R4, R31, -R0 ;  /* 0x800000001f047221 */ /* 0x004fc80000000000 */
[----:B------:R-:W-:-:S05]  /*20a0*/  FMUL R4, R4, 1.4426950216293334961 ;  /* 0x3fb8aa3b04047820 */ /* 0x000fca0000400000 */
[----:B------:R-:W-:-:S13]  /*20b0*/  FSETP.GEU.AND P0, PT, R4, -126, PT ;  /* 0xc2fc00000400780b */ /* 0x000fda0003f0e000 */
[----:B------:R-:W-:-:S04]  /*20c0*/  @!P0 FMUL R4, R4, 0.5 ;  /* 0x3f00000004048820 */ /* 0x000fc80000400000 */
[----:B------:R-:W0:Y:S02]  /*20d0*/  MUFU.EX2 R10, R4 ;  /* 0x00000004000a7308 */ /* 0x000e240000000800 */
[----:B0-----:R-:W-:-:S05]  /*20e0*/  @!P0 FMUL R10, R10, R10 ;  /* 0x0000000a0a0a8220 */ /* 0x001fca0000400000 */
[----:B------:R0:W-:Y:S04]  /*20f0*/  STG.E desc[UR6][R28.64], R10 ;  /* 0x0000000a1c007986 */ /* 0x0001e8000c101906 */
[----:B------:R-:W2:Y:S01]  /*2100*/  LDG.E R25, desc[UR6][R24.64] ;  /* 0x0000000618197981 */ /* 0x000ea2000c1e1900 */
[----:B------:R-:W-:-:S04]  /*2110*/  IMAD.WIDE.U32 R32, R41, 0x4, R22 ;  /* 0x0000000429207825 */ /* 0x000fc800078e0016 */
[----:B------:R-:W-:-:S04]  /*2120*/  IMAD.WIDE.U32 R30, R7, 0x4, R2 ;  /* 0x00000004071e7825 */ /* 0x000fc800078e0002 */
[----:B--2---:R-:W-:-:S04]  /*2130*/  FADD R26, R25, -R0 ;  /* 0x80000000191a7221 */ /* 0x004fc80000000000 */
[----:B------:R-:W-:-:S05]  /*2140*/  FMUL R36, R26, 1.4426950216293334961 ;  /* 0x3fb8aa3b1a247820 */ /* 0x000fca0000400000 */
[----:B------:R-:W-:-:S13]  /*2150*/  FSETP.GEU.AND P0, PT, R36, -126, PT ;  /* 0xc2fc00002400780b */ /* 0x000fda0003f0e000 */
[----:B------:R-:W-:-:S04]  /*2160*/  @!P0 FMUL R36, R36, 0.5 ;  /* 0x3f00000024248820 */ /* 0x000fc80000400000 */
[----:B------:R-:W1:Y:S02]  /*2170*/  MUFU.EX2 R34, R36 ;  /* 0x0000002400227308 */ /* 0x000e640000000800 */
[----:B-1----:R-:W-:-:S05]  /*2180*/  @!P0 FMUL R34, R34, R34 ;  /* 0x0000002222228220 */ /* 0x002fca0000400000 */
[----:B------:R1:W-:Y:S04]  /*2190*/  STG.E desc[UR6][R32.64], R34 ;  /* 0x0000002220007986 */ /* 0x0003e8000c101906 */
[----:B------:R-:W2:Y:S01]  /*21a0*/  LDG.E R31, desc[UR6][R30.64] ;  /* 0x000000061e1f7981 */ /* 0x000ea2000c1e1900 */
[----:B0-----:R-:W-:-:S04]  /*21b0*/  IMAD.WIDE.U32 R28, R7, 0x4, R22 ;  /* 0x00000004071c7825 */ /* 0x001fc800078e0016 */
[----:B------:R-:W-:-:S04]  /*21c0*/  IMAD.WIDE.U32 R24, R8, 0x4, R2 ;  /* 0x0000000408187825 */ /* 0x000fc800078e0002 */
        /* <DEDUP_REMOVED lines=8> */
[----:B-1----:R-:W-:-:S04]  /*2250*/  IMAD.WIDE.U32 R32, R8, 0x4, R22 ;  /* 0x0000000408207825 */ /* 0x002fc800078e0016 */
        /* <DEDUP_REMOVED lines=10> */
[----:B--2---:R-:W-:-:S04]  /*2300*/  FADD R24, R31, -R0 ;  /* 0x800000001f187221 */ /* 0x004fc80000000000 */
[----:B------:R-:W-:Y:S01]  /*2310*/  FMUL R38, R24, 1.4426950216293334961 ;  /* 0x3fb8aa3b18267820 */ /* 0x000fe20000400000 */
[----:B------:R-:W-:-:S04]  /*2320*/  IMAD.WIDE.U32 R24, R9, 0x4, R22 ;  /* 0x0000000409187825 */ /* 0x000fc800078e0016 */
[----:B------:R-:W-:-:S13]  /*2330*/  FSETP.GEU.AND P0, PT, R38, -126, PT ;  /* 0xc2fc00002600780b */ /* 0x000fda0003f0e000 */
[----:B------:R-:W-:-:S04]  /*2340*/  @!P0 FMUL R38, R38, 0.5 ;  /* 0x3f00000026268820 */ /* 0x000fc80000400000 */
[----:B------:R-:W0:Y:S02]  /*2350*/  MUFU.EX2 R43, R38 ;  /* 0x00000026002b7308 */ /* 0x000e240000000800 */
[----:B0-----:R-:W-:-:S05]  /*2360*/  @!P0 FMUL R43, R43, R43 ;  /* 0x0000002b2b2b8220 */ /* 0x001fca0000400000 */
[----:B------:R0:W-:Y:S04]  /*2370*/  STG.E desc[UR6][R24.64], R43 ;  /* 0x0000002b18007986 */ /* 0x0001e8000c101906 */
[----:B------:R-:W2:Y:S01]  /*2380*/  LDG.E R29, desc[UR6][R28.64] ;  /* 0x000000061c1d7981 */ /* 0x000ea2000c1e1900 */
[----:B-1----:R-:W-:-:S04]  /*2390*/  IMAD.WIDE.U32 R32, R37, 0x4, R2 ;  /* 0x0000000425207825 */ /* 0x002fc800078e0002 */
[----:B--2---:R-:W-:-:S04]  /*23a0*/  FADD R30, R29, -R0 ;  /* 0x800000001d1e7221 */ /* 0x004fc80000000000 */
[----:B------:R-:W-:Y:S01]  /*23b0*/  FMUL R40, R30, 1.4426950216293334961 ;  /* 0x3fb8aa3b1e287820 */ /* 0x000fe20000400000 */
[----:B------:R-:W-:-:S04]  /*23c0*/  IMAD.WIDE.U32 R30, R35, 0x4, R22 ;  /* 0x00000004231e7825 */ /* 0x000fc800078e0016 */
[----:B------:R-:W-:-:S13]  /*23d0*/  FSETP.GEU.AND P0, PT, R40, -126, PT ;  /* 0xc2fc00002800780b */ /* 0x000fda0003f0e000 */
[----:B------:R-:W-:-:S04]  /*23e0*/  @!P0 FMUL R40, R40, 0.5 ;  /* 0x3f00000028288820 */ /* 0x000fc80000400000 */
[----:B------:R-:W1:Y:S02]  /*23f0*/  MUFU.EX2 R45, R40 ;  /* 0x00000028002d7308 */ /* 0x000e640000000800 */
[----:B-1----:R-:W-:-:S05]  /*2400*/  @!P0 FMUL R45, R45, R45 ;  /* 0x0000002d2d2d8220 */ /* 0x002fca0000400000 */
[----:B------:R1:W-:Y:S04]  /*2410*/  STG.E desc[UR6][R30.64], R45 ;  /* 0x0000002d1e007986 */ /* 0x0003e8000c101906 */
[----:B------:R-:W0:Y:S01]  /*2420*/  LDG.E R33, desc[UR6][R32.64] ;  /* 0x0000000620217981 */ /* 0x000e22000c1e1900 */
[----:B------:R-:W-:-:S04]  /*2430*/  IMAD.WIDE.U32 R28, R39, 0x4, R2 ;  /* 0x00000004271c7825 */ /* 0x000fc800078e0002 */
[----:B0-----:R-:W-:-:S04]  /*2440*/  FADD R24, R33, -R0 ;  /* 0x8000000021187221 */ /* 0x001fc80000000000 */
        /* <DEDUP_REMOVED lines=8> */
[----:B------:R-:W-:Y:S01]  /*24d0*/  FADD R11, R10, R11 ;  /* 0x0000000b0a0b7221 */ /* 0x000fe20000000000 */
[----:B------:R-:W-:Y:S01]  /*24e0*/  IMAD.WIDE.U32 R22, R39, 0x4, R22 ;  /* 0x0000000427167825 */ /* 0x000fe200078e0016 */
[----:B------:R-:W-:Y:S01]  /*24f0*/  UIADD3 UR5, UPT, UPT, UR5, 0x8, URZ ;  /* 0x0000000805057890 */ /* 0x000fe2000fffe0ff */
[----:B------:R-:W-:Y:S02]  /*2500*/  LEA R41, R19, R41, 0x3 ;  /* 0x0000002913297211 */ /* 0x000fe400078e18ff */
[----:B------:R-:W-:Y:S01]  /*2510*/  FADD R11, R11, R34 ;  /* 0x000000220b0b7221 */ /* 0x000fe20000000000 */
[C---:B------:R-:W-:Y:S01]  /*2520*/  IMAD R5, R19.reuse, 0x8, R5 ;  /* 0x0000000813057824 */ /* 0x040fe200078e0205 */
[----:B------:R-:W-:Y:S01]  /*2530*/  UISETP.NE.AND UP1, UPT, UR5, URZ, UPT ;  /* 0x000000ff0500728c */ /* 0x000fe2000bf25270 */
[----:B------:R-:W-:Y:S01]  /*2540*/  LEA R7, R19, R7, 0x3 ;  /* 0x0000000713077211 */ /* 0x000fe200078e18ff */
[----:B------:R-:W-:Y:S01]  /*2550*/  FADD R11, R11, R26 ;  /* 0x0000001a0b0b7221 */ /* 0x000fe20000000000 */
[C---:B------:R-:W-:Y:S01]  /*2560*/  LEA R8, R19.reuse, R8, 0x3 ;  /* 0x0000000813087211 */ /* 0x040fe200078e18ff */
[C---:B------:R-:W-:Y:S01]  /*2570*/  IMAD R37, R19.reuse, 0x8, R37 ;  /* 0x0000000813257824 */ /* 0x040fe200078e0225 */
[----:B------:R-:W-:Y:S01]  /*2580*/  LEA R9, R19, R9, 0x3 ;  /* 0x0000000913097211 */ /* 0x000fe200078e18ff */
[----:B------:R-:W-:Y:S01]  /*2590*/  FADD R4, R11, R4 ;  /* 0x000000040b047221 */ /* 0x000fe20000000000 */
[----:B------:R-:W-:-:S02]  /*25a0*/  LEA R35, R19, R35, 0x3 ;  /* 0x0000002313237211 */ /* 0x000fc400078e18ff */
[----:B------:R-:W-:Y:S01]  /*25b0*/  LEA R39, R19, R39, 0x3 ;  /* 0x0000002713277211 */ /* 0x000fe200078e18ff */
[----:B------:R-:W-:-:S04]  /*25c0*/  FADD R4, R4, R43 ;  /* 0x0000002b04047221 */ /* 0x000fc80000000000 */
[----:B-1----:R-:W-:-:S04]  /*25d0*/  FADD R45, R4, R45 ;  /* 0x0000002d042d7221 */ /* 0x002fc80000000000 */
[----:B------:R-:W-:Y:S01]  /*25e0*/  FADD R45, R45, R36 ;  /* 0x000000242d2d7221 */ /* 0x000fe20000000000 */
[----:B--2---:R-:W-:-:S04]  /*25f0*/  FADD R30, R29, -R0 ;  /* 0x800000001d1e7221 */ /* 0x004fc80000000000 */
[----:B------:R-:W-:-:S05]  /*2600*/  FMUL R30, R30, 1.4426950216293334961 ;  /* 0x3fb8aa3b1e1e7820 */ /* 0x000fca0000400000 */
[----:B------:R-:W-:-:S13]  /*2610*/  FSETP.GEU.AND P0, PT, R30, -126, PT ;  /* 0xc2fc00001e00780b */ /* 0x000fda0003f0e000 */
[----:B------:R-:W-:-:S04]  /*2620*/  @!P0 FMUL R30, R30, 0.5 ;  /* 0x3f0000001e1e8820 */ /* 0x000fc80000400000 */
[----:B------:R-:W1:Y:S02]  /*2630*/  MUFU.EX2 R31, R30 ;  /* 0x0000001e001f7308 */ /* 0x000e640000000800 */
[----:B-1----:R-:W-:-:S04]  /*2640*/  @!P0 FMUL R31, R31, R31 ;  /* 0x0000001f1f1f8220 */ /* 0x002fc80000400000 */
[----:B------:R-:W-:Y:S01]  /*2650*/  FADD R11, R45, R31 ;  /* 0x0000001f2d0b7221 */ /* 0x000fe20000000000 */
[----:B------:R0:W-:Y:S01]  /*2660*/  STG.E desc[UR6][R22.64], R31 ;  /* 0x0000001f16007986 */ /* 0x0001e2000c101906 */
[----:B------:R-:W-:Y:S05]  /*2670*/  BRA.U UP1, `(.L_x_22) ;  /* 0xfffffff9016c7547 */ /* 0x000fea000b83ffff */
.L_x_21:
[----:B------:R-:W-:Y:S05]  /*2680*/  BRA.U !UP0, `(.L_x_20) ;  /* 0x00000005089c7547 */ /* 0x000fea000b800000 */
[----:B------:R-:W1:Y:S01]  /*2690*/  LDCU UR5, c[0x0][0x3b8] ;  /* 0x00007700ff0577ac */ /* 0x000e620008000800 */
[----:B------:R-:W-:Y:S02]  /*26a0*/  UISETP.GE.U32.AND UP0, UPT, UR8, 0x4, UPT ;  /* 0x000000040800788c */ /* 0x000fe4000bf06070 */
[----:B-1----:R-:W-:-:S04]  /*26b0*/  ULOP3.LUT UR9, UR5, 0x3, URZ, 0xc0, !UPT ;  /* 0x0000000305097892 */ /* 0x002fc8000f8ec0ff */
[----:B------:R-:W-:-:S03]  /*26c0*/  UISETP.NE.AND UP1, UPT, UR9, URZ, UPT ;  /* 0x000000ff0900728c */ /* 0x000fc6000bf25270 */
[----:B------:R-:W-:Y:S08]  /*26d0*/  BRA.U !UP0, `(.L_x_23) ;  /* 0x0000000108cc7547 */ /* 0x000ff0000b800000 */
[----:B------:R-:W-:-:S05]  /*26e0*/  IADD3 R4, PT, PT, R6, UR4, RZ ;  /* 0x0000000406047c10 */ /* 0x000fca000fffe0ff */
[----:B0-----:R-:W-:-:S04]  /*26f0*/  IMAD R25, R19, R4, R18 ;  /* 0x0000000413197224 */ /* 0x001fc800078e0212 */
[----:B------:R-:W-:-:S06]  /*2700*/  IMAD.WIDE.U32 R22, R25, 0x4, R2 ;  /* 0x0000000419167825 */ /* 0x000fcc00078e0002 */
[----:B------:R-:W2:Y:S01]  /*2710*/  LDG.E R23, desc[UR6][R22.64] ;  /* 0x0000000616177981 */ /* 0x000ea2000c1e1900 */
[----:B------:R-:W-:-:S05]  /*2720*/  IADD3 R9, PT, PT, R19, R25, RZ ;  /* 0x0000001913097210 */ /* 0x000fca0007ffe0ff */
[----:B------:R-:W-:-:S04]  /*2730*/  IMAD.WIDE.U32 R28, R9, 0x4, R2 ;  /* 0x00000004091c7825 */ /* 0x000fc800078e0002 */
[----:B--2---:R-:W-:-:S04]  /*2740*/  FADD R4, R23, -R0 ;  /* 0x8000000017047221 */ /* 0x004fc80000000000 */
[----:B------:R-:W-:Y:S02]  /*2750*/  FMUL R7, R4, 1.4426950216293334961 ;  /* 0x3fb8aa3b04077820 */ /* 0x000fe40000400000 */
[----:B------:R-:W0:Y:S03]  /*2760*/  LDC.64 R4, c[0x0][0x388] ;  /* 0x0000e200ff047b82 */ /* 0x000e260000000a00 */
[----:B------:R-:W-:-:S13]  /*2770*/  FSETP.GEU.AND P0, PT, R7, -126, PT ;  /* 0xc2fc00000700780b */ /* 0x000fda0003f0e000 */
[----:B------:R-:W-:-:S04]  /*2780*/  @!P0 FMUL R7, R7, 0.5 ;  /* 0x3f00000007078820 */ /* 0x000fc80000400000 */
[----:B------:R-:W1:Y:S01]  /*2790*/  MUFU.EX2 R8, R7 ;  /* 0x0000000700087308 */ /* 0x000e620000000800 */
[----:B0-----:R-:W-:-:S04]  /*27a0*/  IMAD.WIDE.U32 R24, R25, 0x4, R4 ;  /* 0x0000000419187825 */ /* 0x001fc800078e0004 */
[----:B-1----:R-:W-:-:S05]  /*27b0*/  @!P0 FMUL R8, R8, R8 ;  /* 0x0000000808088220 */ /* 0x002fca0000400000 */
[----:B------:R0:W-:Y:S04]  /*27c0*/  STG.E desc[UR6][R24.64], R8 ;  /* 0x0000000818007986 */ /* 0x0001e8000c101906 */
[----:B------:R-:W2:Y:S01]  /*27d0*/  LDG.E R29, desc[UR6][R28.64] ;  /* 0x000000061c1d7981 */ /* 0x000ea2000c1e1900 */
[----:B------:R-:W-:Y:S01]  /*27e0*/  IADD3 R33, PT, PT, R19, R9, RZ ;  /* 0x0000000913217210 */ /* 0x000fe20007ffe0ff */
        /* <DEDUP_REMOVED lines=10> */
[----:B------:R-:W-:Y:S01]  /*2890*/  IADD3 R37, PT, PT, R19, R33, RZ ;  /* 0x0000002113257210 */ /* 0x000fe20007ffe0ff */
        /* <DEDUP_REMOVED lines=11> */
[----:B------:R-:W-:Y:S01]  /*2950*/  FADD R8, R11, R8 ;  /* 0x000000080b087221 */ /* 0x000fe20000000000 */
[----:B------:R-:W-:-:S03]  /*2960*/  UIADD3 UR4, UPT, UPT, UR4, 0x4, URZ ;  /* 0x0000000404047890 */ /* 0x000fc6000fffe0ff */
[----:B------:R-:W-:-:S04]  /*2970*/  FADD R8, R8, R7 ;  /* 0x0000000708087221 */ /* 0x000fc80000000000 */
[----:B------:R-:W-:Y:S01]  /*2980*/  FADD R8, R8, R35 ;  /* 0x0000002308087221 */ /* 0x000fe20000000000 */
[----:B--2---:R-:W-:-:S04]  /*2990*/  FADD R10, R29, -R0 ;  /* 0x800000001d0a7221 */ /* 0x004fc80000000000 */
[----:B------:R-:W-:-:S05]  /*29a0*/  FMUL R10, R10, 1.4426950216293334961 ;  /* 0x3fb8aa3b0a0a7820 */ /* 0x000fca0000400000 */
[----:B------:R-:W-:-:S13]  /*29b0*/  FSETP.GEU.AND P0, PT, R10, -126, PT ;  /* 0xc2fc00000a00780b */ /* 0x000fda0003f0e000 */
[----:B------:R-:W-:-:S04]  /*29c0*/  @!P0 FMUL R10, R10, 0.5 ;  /* 0x3f0000000a0a8820 */ /* 0x000fc80000400000 */
[----:B------:R-:W0:Y:S02]  /*29d0*/  MUFU.EX2 R9, R10 ;  /* 0x0000000a00097308 */ /* 0x000e240000000800 */
[----:B0-----:R-:W-:-:S04]  /*29e0*/  @!P0 FMUL R9, R9, R9 ;  /* 0x0000000909098220 */ /* 0x001fc80000400000 */
[----:B------:R-:W-:Y:S01]  /*29f0*/  FADD R11, R8, R9 ;  /* 0x00000009080b7221 */ /* 0x000fe20000000000 */
[----:B------:R1:W-:Y:S06]  /*2a00*/  STG.E desc[UR6][R4.64], R9 ;  /* 0x0000000904007986 */ /* 0x0003ec000c101906 */
.L_x_23:
[----:B------:R-:W-:Y:S05]  /*2a10*/  BRA.U !UP1, `(.L_x_20) ;  /* 0x0000000109b87547 */ /* 0x000fea000b800000 */
[----:B------:R-:W-:Y:S02]  /*2a20*/  UISETP.NE.AND UP0, UPT, UR9, 0x1, UPT ;  /* 0x000000010900788c */ /* 0x000fe4000bf05270 */
[----:B------:R-:W-:-:S04]  /*2a30*/  ULOP3.LUT UR5, UR5, 0x1, URZ, 0xc0, !UPT ;  /* 0x0000000105057892 */ /* 0x000fc8000f8ec0ff */
[----:B------:R-:W-:-:S03]  /*2a40*/  UISETP.NE.U32.AND UP1, UPT, UR5, 0x1, UPT ;  /* 0x000000010500788c */ /* 0x000fc6000bf25070 */
[----:B------:R-:W-:Y:S08]  /*2a50*/  BRA.U !UP0, `(.L_x_24) ;  /* 0x00000001086c7547 */ /* 0x000ff0000b800000 */
[----:B-1----:R-:W-:-:S04]  /*2a60*/  VIADD R4, R6, UR4 ;  /* 0x0000000406047c36 */ /* 0x002fc80008000000 */
        /* <DEDUP_REMOVED lines=14> */
[----:B------:R-:W3:Y:S01]  /*2b50*/  LDG.E R25, desc[UR6][R24.64] ;  /* 0x0000000618197981 */ /* 0x000ee2000c1e1900 */
[----:B------:R-:W-:-:S04]  /*2b60*/  IMAD.WIDE.U32 R4, R29, 0x4, R4 ;  /* 0x000000041d047825 */ /* 0x000fc800078e0004 */
[----:B------:R-:W-:Y:S01]  /*2b70*/  FADD R11, R11, R10 ;  /* 0x0000000a0b0b7221 */ /* 0x000fe20000000000 */
[----:B------:R-:W-:Y:S01]  /*2b80*/  UIADD3 UR4, UPT, UPT, UR4, 0x2, URZ ;  /* 0x0000000204047890 */ /* 0x000fe2000fffe0ff */
[----:B---3--:R-:W-:-:S04]  /*2b90*/  FADD R8, R25, -R0 ;  /* 0x8000000019087221 */ /* 0x008fc80000000000 */
[----:B------:R-:W-:-:S05]  /*2ba0*/  FMUL R8, R8, 1.4426950216293334961 ;  /* 0x3fb8aa3b08087820 */ /* 0x000fca0000400000 */
[----:B------:R-:W-:-:S13]  /*2bb0*/  FSETP.GEU.AND P0, PT, R8, -126, PT ;  /* 0xc2fc00000800780b */ /* 0x000fda0003f0e000 */
[----:B------:R-:W-:-:S04]  /*2bc0*/  @!P0 FMUL R8, R8, 0.5 ;  /* 0x3f00000008088820 */ /* 0x000fc80000400000 */
[----:B------:R-:W0:Y:S02]  /*2bd0*/  MUFU.EX2 R7, R8 ;  /* 0x0000000800077308 */ /* 0x000e240000000800 */
[----:B0-----:R-:W-:-:S04]  /*2be0*/  @!P0 FMUL R7, R7, R7 ;  /* 0x0000000707078220 */ /* 0x001fc80000400000 */
[----:B------:R-:W-:Y:S01]  /*2bf0*/  FADD R11, R11, R7 ;  /* 0x000000070b0b7221 */ /* 0x000fe20000000000 */
[----:B------:R2:W-:Y:S06]  /*2c00*/  STG.E desc[UR6][R4.64], R7 ;  /* 0x0000000704007986 */ /* 0x0005ec000c101906 */
.L_x_24:
[----:B------:R-:W-:Y:S05]  /*2c10*/  BRA.U UP1, `(.L_x_20) ;  /* 0x0000000101387547 */ /* 0x000fea000b800000 */
[----:B------:R-:W-:Y:S01]  /*2c20*/  IADD3 R6, PT, PT, R6, UR4, RZ ;  /* 0x0000000406067c10 */ /* 0x000fe2000fffe0ff */
[----:B-12---:R-:W1:Y:S04]  /*2c30*/  LDC.64 R4, c[0x0][0x388] ;  /* 0x0000e200ff047b82 */ /* 0x006e680000000a00 */
[----:B------:R-:W-:-:S04]  /*2c40*/  IMAD R7, R19, R6, R18 ;  /* 0x0000000613077224 */ /* 0x000fc800078e0212 */
[----:B------:R-:W-:-:S06]  /*2c50*/  IMAD.WIDE.U32 R2, R7, 0x4, R2 ;  /* 0x0000000407027825 */ /* 0x000fcc00078e0002 */
[----:B------:R-:W2:Y:S01]  /*2c60*/  LDG.E R3, desc[UR6][R2.64] ;  /* 0x0000000602037981 */ /* 0x000ea2000c1e1900 */
[----:B-1----:R-:W-:-:S04]  /*2c70*/  IMAD.WIDE.U32 R4, R7, 0x4, R4 ;  /* 0x0000000407047825 */ /* 0x002fc800078e0004 */
[----:B--2---:R-:W-:-:S04]  /*2c80*/  FADD R0, R3, -R0 ;  /* 0x8000000003007221 */ /* 0x004fc80000000000 */
[----:B------:R-:W-:-:S05]  /*2c90*/  FMUL R0, R0, 1.4426950216293334961 ;  /* 0x3fb8aa3b00007820 */ /* 0x000fca0000400000 */
[----:B------:R-:W-:-:S13]  /*2ca0*/  FSETP.GEU.AND P0, PT, R0, -126, PT ;  /* 0xc2fc00000000780b */ /* 0x000fda0003f0e000 */
[----:B------:R-:W-:-:S04]  /*2cb0*/  @!P0 FMUL R0, R0, 0.5 ;  /* 0x3f00000000008820 */ /* 0x000fc80000400000 */
[----:B------:R-:W1:Y:S02]  /*2cc0*/  MUFU.EX2 R6, R0 ;  /* 0x0000000000067308 */ /* 0x000e640000000800 */
[----:B-1----:R-:W-:-:S04]  /*2cd0*/  @!P0 FMUL R6, R6, R6 ;  /* 0x0000000606068220 */ /* 0x002fc80000400000 */
[----:B------:R-:W-:Y:S01]  /*2ce0*/  FADD R11, R11, R6 ;  /* 0x000000060b0b7221 */ /* 0x000fe20000000000 */
[----:B------:R3:W-:Y:S06]  /*2cf0*/  STG.E desc[UR6][R4.64], R6 ;  /* 0x0000000604007986 */ /* 0x0007ec000c101906 */
.L_x_20:
[----:B------:R-:W4:Y:S01]  /*2d00*/  LDCU UR5, c[0x0][0x3b8] ;  /* 0x00007700ff0577ac */ /* 0x000f220008000800 */
[----:B------:R-:W-:Y:S02]  /*2d10*/  MOV R44, 0xbf800000 ;  /* 0xbf800000002c7802 */ /* 0x000fe40000000f00 */
[----:B0-----:R-:W-:Y:S01]  /*2d20*/  MOV R36, RZ ;  /* 0x000000ff00247202 */ /* 0x001fe20000000f00 */
[----:B----4-:R-:W-:-:S09]  /*2d30*/  UISETP.NE.AND UP0, UPT, UR5, URZ, UPT ;  /* 0x000000ff0500728c */ /* 0x010fd2000bf05270 */
[----:B------:R-:W-:Y:S05]  /*2d40*/  BRA.U !UP0, `(.L_x_25) ;  /* 0x0000002508607547 */ /* 0x000fea000b800000 */
[----:B------:R-:W-:Y:S01]  /*2d50*/  UISETP.GE.U32.AND UP0, UPT, UR5, 0x8, UPT ;  /* 0x000000080500788c */ /* 0x000fe2000bf06070 */
[----:B--2---:R-:W-:Y:S01]  /*2d60*/  IADD3 R10, PT, PT, R17, 0x5, RZ ;  /* 0x00000005110a7810 */ /* 0x004fe20007ffe0ff */
[----:B------:R-:W-:Y:S01]  /*2d70*/  ULOP3.LUT UR8, UR5, 0x7, URZ, 0xc0, !UPT ;  /* 0x0000000705087892 */ /* 0x000fe2000f8ec0ff */
[----:B------:R-:W-:-:S06]  /*2d80*/  UMOV UR4, URZ ;  /* 0x000000ff00047c82 */ /* 0x000fcc0008000000 */
[----:B------:R-:W-:Y:S05]  /*2d90*/  BRA.U !UP0, `(.L_x_26) ;  /* 0x0000000908cc7547 */ /* 0x000fea000b800000 */
[----:B------:R-:W0:Y:S01]  /*2da0*/  LDCU.64 UR10, c[0x0][0x3b0] ;  /* 0x00007600ff0a77ac */ /* 0x000e220008000a00 */
[C---:B------:R-:W-:Y:S01]  /*2db0*/  IADD3 R2, PT, PT, R17.reuse, 0x7, RZ ;  /* 0x0000000711027810 */ /* 0x040fe20007ffe0ff */
[C---:B------:R-:W-:Y:S01]  /*2dc0*/  VIADD R0, R17.reuse, 0x6 ;  /* 0x0000000611007836 */ /* 0x040fe20000000000 */
[C---:B-1-3--:R-:W-:Y:S01]  /*2dd0*/  IADD3 R4, PT, PT, R17.reuse, 0x8, RZ ;  /* 0x0000000811047810 */ /* 0x04afe20007ffe0ff */
[C---:B------:R-:W-:Y:S01]  /*2de0*/  VIADD R26, R17.reuse, 0xc ;  /* 0x0000000c111a7836 */ /* 0x040fe20000000000 */
[C---:B------:R-:W-:Y:S01]  /*2df0*/  IADD3 R6, PT, PT, R17.reuse, 0x9, RZ ;  /* 0x0000000911067810 */ /* 0x040fe20007ffe0ff */
[----:B------:R-:W-:Y:S01]  /*2e00*/  ULOP3.LUT UR4, UR5, 0xfffffff8, URZ, 0xc0, !UPT ;  /* 0xfffffff805047892 */ /* 0x000fe2000f8ec0ff */
[C---:B------:R-:W-:Y:S02]  /*2e10*/  IADD3 R8, PT, PT, R17.reuse, 0xa, RZ ;  /* 0x0000000a11087810 */ /* 0x040fe40007ffe0ff */
[----:B------:R-:W-:Y:S01]  /*2e20*/  IADD3 R24, PT, PT, R17, 0xb, RZ ;  /* 0x0000000b11187810 */ /* 0x000fe20007ffe0ff */
[----:B------:R-:W-:Y:S01]  /*2e30*/  UIADD3 UR5, UPT, UPT, -UR4, URZ, URZ ;  /* 0x000000ff04057290 */ /* 0x000fe2000fffe1ff */
[----:B0-----:R-:W-:-:S02]  /*2e40*/  IMAD R2, R2, UR11, R27 ;  /* 0x0000000b02027c24 */ /* 0x001fc4000f8e021b */
[--C-:B------:R-:W-:Y:S02]  /*2e50*/  IMAD R4, R4, UR11, R27.reuse ;  /* 0x0000000b04047c24 */ /* 0x100fe4000f8e021b */
[--C-:B------:R-:W-:Y:S02]  /*2e60*/  IMAD R0, R0, UR11, R27.reuse ;  /* 0x0000000b00007c24 */ /* 0x100fe4000f8e021b */
[--C-:B------:R-:W-:Y:S02]  /*2e70*/  IMAD R6, R6, UR11, R27.reuse ;  /* 0x0000000b06067c24 */ /* 0x100fe4000f8e021b */
[--C-:B------:R-:W-:Y:S02]  /*2e80*/  IMAD R22, R8, UR11, R27.reuse ;  /* 0x0000000b08167c24 */ /* 0x100fe4000f8e021b */
[--C-:B------:R-:W-:Y:S02]  /*2e90*/  IMAD R24, R24, UR11, R27.reuse ;  /* 0x0000000b18187c24 */ /* 0x100fe4000f8e021b */
[----:B------:R-:W-:-:S02]  /*2ea0*/  IMAD R26, R26, UR11, R27 ;  /* 0x0000000b1a1a7c24 */ /* 0x000fc4000f8e021b */
[----:B------:R-:W-:Y:S02]  /*2eb0*/  IMAD R28, R10, UR11, R27 ;  /* 0x0000000b0a1c7c24 */ /* 0x000fe4000f8e021b */
[--C-:B------:R-:W-:Y:S02]  /*2ec0*/  IMAD R8, R2, UR10, R21.reuse ;  /* 0x0000000a02087c24 */ /* 0x100fe4000f8e0215 */
[--C-:B------:R-:W-:Y:S02]  /*2ed0*/  IMAD R7, R4, UR10, R21.reuse ;  /* 0x0000000a04077c24 */ /* 0x100fe4000f8e0215 */
[--C-:B------:R-:W-:Y:S02]  /*2ee0*/  IMAD R9, R0, UR10, R21.reuse ;  /* 0x0000000a00097c24 */ /* 0x100fe4000f8e0215 */
[--C-:B------:R-:W-:Y:S02]  /*2ef0*/  IMAD R6, R6, UR10, R21.reuse ;  /* 0x0000000a06067c24 */ /* 0x100fe4000f8e0215 */
[----:B------:R-:W-:-:S02]  /*2f00*/  IMAD R5, R22, UR10, R21 ;  /* 0x0000000a16057c24 */ /* 0x000fc4000f8e0215 */
[--C-:B------:R-:W-:Y:S02]  /*2f10*/  IMAD R4, R24, UR10, R21.reuse ;  /* 0x0000000a18047c24 */ /* 0x100fe4000f8e0215 */
[--C-:B------:R-:W-:Y:S02]  /*2f20*/  IMAD R3, R26, UR10, R21.reuse ;  /* 0x0000000a1a037c24 */ /* 0x100fe4000f8e0215 */
[----:B------:R-:W-:-:S07]  /*2f30*/  IMAD R2, R28, UR10, R21 ;  /* 0x0000000a1c027c24 */ /* 0x000fce000f8e0215 */
.L_x_43:
[----:B------:R-:W0:Y:S02]  /*2f40*/  LDC.64 R22, c[0x0][0x388] ;  /* 0x0000e200ff167b82 */ /* 0x000e240000000a00 */
[----:B0-----:R-:W-:-:S05]  /*2f50*/  IMAD.WIDE.U32 R22, R2, 0x4, R22 ;  /* 0x0000000402167825 */ /* 0x001fca00078e0016 */
[----:B------:R-:W2:Y:S01]  /*2f60*/  LDG.E R0, desc[UR6][R22.64] ;  /* 0x0000000616007981 */ /* 0x000ea2000c1e1900 */
[----:B------:R-:W0:Y:S01]  /*2f70*/  MUFU.RCP R24, R11 ;  /* 0x0000000b00187308 */ /* 0x000e220000001000 */
[----:B------:R-:W-:Y:S01]  /*2f80*/  BSSY.RECONVERGENT B2, `(.L_x_27) ;  /* 0x000000b000027945 */ /* 0x000fe20003800200 */
[----:B0-----:R-:W-:-:S04]  /*2f90*/  FFMA R25, R24, -R11, 1 ;  /* 0x3f80000018197423 */ /* 0x001fc8000000080b */
[----:B------:R-:W-:Y:S02]  /*2fa0*/  FFMA R25, R24, R25, R24 ;  /* 0x0000001918197223 */ /* 0x000fe40000000018 */
[----:B--2---:R-:W0:Y:S02]  /*2fb0*/  FCHK P0, R0, R11 ;  /* 0x0000000b00007302 */ /* 0x004e240000000000 */
[----:B------:R-:W-:-:S04]  /*2fc0*/  FFMA R24, R0, R25, RZ ;  /* 0x0000001900187223 */ /* 0x000fc800000000ff */
[----:B------:R-:W-:-:S04]  /*2fd0*/  FFMA R26, R24, -R11, R0 ;  /* 0x8000000b181a7223 */ /* 0x000fc80000000000 */
[----:B------:R-:W-:Y:S01]  /*2fe0*/  FFMA R29, R25, R26, R24 ;  /* 0x0000001a191d7223 */ /* 0x000fe20000000018 */
[----:B0-----:R-:W-:Y:S06]  /*2ff0*/  @!P0 BRA `(.L_x_28) ;  /* 0x00000000000c8947 */ /* 0x001fec0003800000 */
[----:B------:R-:W-:-:S07]  /*3000*/  MOV R26, 0x3020 ;  /* 0x00003020001a7802 */ /* 0x000fce0000000f00 */
[----:B------:R-:W-:Y:S05]  /*3010*/  CALL.REL.NOINC `($__internal_1_$__cuda_sm3x_div_rn_noftz_f32_slowpath) ;  /* 0x0000002800047944 */ /* 0x000fea0003c00000 */
[----:B------:R-:W-:-:S07]  /*3020*/  MOV R29, R0 ;  /* 0x00000000001d7202 */ /* 0x000fce0000000f00 */
.L_x_28:
[----:B------:R-:W-:Y:S05]  /*3030*/  BSYNC.RECONVERGENT B2 ;  /* 0x0000000000027941 */ /* 0x000fea0003800200 */
.L_x_27:
[----:B------:R-:W0:Y:S01]  /*3040*/  LDC.64 R24, c[0x0][0x388] ;  /* 0x0000e200ff187b82 */ /* 0x000e220000000a00 */
[----:B------:R1:W-:Y:S01]  /*3050*/  STG.E desc[UR6][R22.64], R29 ;  /* 0x0000001d16007986 */ /* 0x0003e2000c101906 */
        /* <DEDUP_REMOVED lines=10> */
[----:B01----:R-:W-:Y:S06]  /*3100*/  @!P0 BRA `(.L_x_30) ;  /* 0x0000000000108947 */ /* 0x003fec0003800000 */
[----:B------:R-:W-:Y:S02]  /*3110*/  MOV R0, R33 ;  /* 0x0000002100007202 */ /* 0x000fe40000000f00 */
[----:B------:R-:W-:-:S07]  /*3120*/  MOV R26, 0x3140 ;  /* 0x00003140001a7802 */ /* 0x000fce0000000f00 */
[----:B------:R-:W-:Y:S05]  /*3130*/  CALL.REL.NOINC `($__internal_1_$__cuda_sm3x_div_rn_noftz_f32_slowpath) ;  /* 0x0000002400bc7944 */ /* 0x000fea0003c00000 */
[----:B------:R-:W-:-:S07]  /*3140*/  MOV R31, R0 ;  /* 0x00000000001f7202 */ /* 0x000fce0000000f00 */
.L_x_30:
[----:B------:R-:W-:Y:S05]  /*3150*/  BSYNC.RECONVERGENT B2 ;  /* 0x0000000000027941 */ /* 0x000fea0003800200 */
.L_x_29:
        /* <DEDUP_REMOVED lines=17> */
.L_x_32:
[----:B------:R-:W-:Y:S05]  /*3270*/  BSYNC.RECONVERGENT B2 ;  /* 0x0000000000027941 */ /* 0x000fea0003800200 */
.L_x_31:
        /* <DEDUP_REMOVED lines=13> */
[----:B------:R-:W-:Y:S01]  /*3350*/  IMAD.MOV.U32 R0, RZ, RZ, R33 ;  /* 0x000000ffff007224 */ /* 0x000fe200078e0021 */
[----:B------:R-:W-:-:S07]  /*3360*/  MOV R26, 0x3380 ;  /* 0x00003380001a7802 */ /* 0x000fce0000000f00 */
[----:B------:R-:W-:Y:S05]  /*3370*/  CALL.REL.NOINC `($__internal_1_$__cuda_sm3x_div_rn_noftz_f32_slowpath) ;  /* 0x00000024002c7944 */ /* 0x000fea0003c00000 */
[----:B------:R-:W-:-:S07]  /*3380*/  MOV R31, R0 ;  /* 0x00000000001f7202 */ /* 0x000fce0000000f00 */
.L_x_34:
[----:B------:R-:W-:Y:S05]  /*3390*/  BSYNC.RECONVERGENT B2 ;  /* 0x0000000000027941 */ /* 0x000fea0003800200 */
.L_x_33:
        /* <DEDUP_REMOVED lines=17> */
.L_x_36:
[----:B------:R-:W-:Y:S05]  /*34b0*/  BSYNC.RECONVERGENT B2 ;  /* 0x0000000000027941 */ /* 0x000fea0003800200 */
.L_x_35:
        /* <DEDUP_REMOVED lines=17> */
.L_x_38:
[----:B------:R-:W-:Y:S05]  /*35d0*/  BSYNC.RECONVERGENT B2 ;  /* 0x0000000000027941 */ /* 0x000fea0003800200 */
.L_x_37:
        /* <DEDUP_REMOVED lines=17> */
.L_x_40:
[----:B------:R-:W-:Y:S05]  /*36f0*/  BSYNC.RECONVERGENT B2 ;  /* 0x0000000000027941 */ /* 0x000fea0003800200 */
.L_x_39:
        /* <DEDUP_REMOVED lines=16> */
.L_x_42:
[----:B------:R-:W-:Y:S05]  /*3800*/  BSYNC.RECONVERGENT B2 ;  /* 0x0000000000027941 */ /* 0x000fea0003800200 */
.L_x_41:
[----:B------:R0:W-:Y:S01]  /*3810*/  STG.E desc[UR6][R24.64], R0 ;  /* 0x0000000018007986 */ /* 0x0001e2000c101906 */
[----:B------:R-:W-:Y:S01]  /*3820*/  UIADD3 UR5, UPT, UPT, UR5, 0x8, URZ ;  /* 0x0000000805057890 */ /* 0x000fe2000fffe0ff */
[C---:B------:R-:W-:Y:S01]  /*3830*/  LEA R9, R19.reuse, R9, 0x3 ;  /* 0x0000000913097211 */ /* 0x040fe200078e18ff */
[C---:B------:R-:W-:Y:S01]  /*3840*/  IMAD R6, R19.reuse, 0x8, R6 ;  /* 0x0000000813067824 */ /* 0x040fe200078e0206 */
[C---:B------:R-:W-:Y:S01]  /*3850*/  LEA R8, R19.reuse, R8, 0x3 ;  /* 0x0000000813087211 */ /* 0x040fe200078e18ff */
[----:B------:R-:W-:Y:S01]  /*3860*/  UISETP.NE.AND UP0, UPT, UR5, URZ, UPT ;  /* 0x000000ff0500728c */ /* 0x000fe2000bf05270 */
[C---:B------:R-:W-:Y:S02]  /*3870*/  LEA R7, R19.reuse, R7, 0x3 ;  /* 0x0000000713077211 */ /* 0x040fe400078e18ff */
[C---:B------:R-:W-:Y:S02]  /*3880*/  LEA R5, R19.reuse, R5, 0x3 ;  /* 0x0000000513057211 */ /* 0x040fe400078e18ff */
[----:B------:R-:W-:-:S02]  /*3890*/  LEA R4, R19, R4, 0x3 ;  /* 0x0000000413047211 */ /* 0x000fc400078e18ff */
[C---:B------:R-:W-:Y:S02]  /*38a0*/  LEA R3, R19.reuse, R3, 0x3 ;  /* 0x0000000313037211 */ /* 0x040fe400078e18ff */
[----:B------:R-:W-:Y:S01]  /*38b0*/  LEA R2, R19, R2, 0x3 ;  /* 0x0000000213027211 */ /* 0x000fe200078e18ff */
[----:B0-----:R-:W-:Y:S06]  /*38c0*/  BRA.U UP0, `(.L_x_43) ;  /* 0xfffffff5009c7547 */ /* 0x001fec000b83ffff */
.L_x_26:
[----:B------:R-:W-:-:S09]  /*38d0*/  UISETP.NE.AND UP0, UPT, UR8, URZ, UPT ;  /* 0x000000ff0800728c */ /* 0x000fd2000bf05270 */
[----:B------:R-:W-:Y:S05]  /*38e0*/  BRA.U !UP0, `(.L_x_44) ;  /* 0x00000009084c7547 */ /* 0x000fea000b800000 */
[----:B------:R-:W0:Y:S01]  /*38f0*/  LDCU UR5, c[0x0][0x3b8] ;  /* 0x00007700ff0577ac */ /* 0x000e220008000800 */
[----:B------:R-:W-:Y:S02]  /*3900*/  UISETP.GE.U32.AND UP0, UPT, UR8, 0x4, UPT ;  /* 0x000000040800788c */ /* 0x000fe4000bf06070 */
[----:B0-----:R-:W-:-:S07]  /*3910*/  ULOP3.LUT UR5, UR5, 0x3, URZ, 0xc0, !UPT ;  /* 0x0000000305057892 */ /* 0x001fce000f8ec0ff */
[----:B------:R-:W-:Y:S05]  /*3920*/  BRA.U !UP0, `(.L_x_45) ;  /* 0x0000000508347547 */ /* 0x000fea000b800000 */
[----:B-1-3--:R-:W0:Y:S01]  /*3930*/  LDC.64 R4, c[0x0][0x388] ;  /* 0x0000e200ff047b82 */ /* 0x00ae220000000a00 */
[----:B------:R-:W-:-:S05]  /*3940*/  IADD3 R2, PT, PT, R10, UR4, RZ ;  /* 0x000000040a027c10 */ /* 0x000fca000fffe0ff */
[----:B------:R-:W-:-:S04]  /*3950*/  IMAD R2, R19, R2, R18 ;  /* 0x0000000213027224 */ /* 0x000fc800078e0212 */
        /* <DEDUP_REMOVED lines=11> */
[----:B------:R-:W-:Y:S01]  /*3a10*/  IMAD.MOV.U32 R0, RZ, RZ, R8 ;  /* 0x000000ffff007224 */ /* 0x000fe200078e0008 */
[----:B------:R-:W-:-:S07]  /*3a20*/  MOV R26, 0x3a40 ;  /* 0x00003a40001a7802 */ /* 0x000fce0000000f00 */
[----:B------:R-:W-:Y:S05]  /*3a30*/  CALL.REL.NOINC `($__internal_1_$__cuda_sm3x_div_rn_noftz_f32_slowpath) ;  /* 0x0000001c007c7944 */ /* 0x000fea0003c00000 */
[----:B------:R-:W-:-:S07]  /*3a40*/  MOV R3, R0 ;  /* 0x0000000000037202 */ /* 0x000fce0000000f00 */
.L_x_47:
[----:B------:R-:W-:Y:S05]  /*3a50*/  BSYNC.RECONVERGENT B2 ;  /* 0x0000000000027941 */ /* 0x000fea0003800200 */
.L_x_46:
[----:B------:R-:W0:Y:S01]  /*3a60*/  LDC.64 R6, c[0x0][0x388] ;  /* 0x0000e200ff067b82 */ /* 0x000e220000000a00 */
[----:B------:R-:W-:Y:S01]  /*3a70*/  IADD3 R2, PT, PT, R19, R2, RZ ;  /* 0x0000000213027210 */ /* 0x000fe20007ffe0ff */
[----:B------:R1:W-:Y:S04]  /*3a80*/  STG.E desc[UR6][R4.64], R3 ;  /* 0x0000000304007986 */ /* 0x0003e8000c101906 */
        /* <DEDUP_REMOVED lines=15> */
.L_x_49:
[----:B------:R-:W-:Y:S05]  /*3b80*/  BSYNC.RECONVERGENT B2 ;  /* 0x0000000000027941 */ /* 0x000fea0003800200 */
.L_x_48:
        /* <DEDUP_REMOVED lines=18> */
.L_x_51:
[----:B------:R-:W-:Y:S05]  /*3cb0*/  BSYNC.RECONVERGENT B2 ;  /* 0x0000000000027941 */ /* 0x000fea0003800200 */
.L_x_50:
        /* <DEDUP_REMOVED lines=17> */
.L_x_53:
[----:B------:R-:W-:Y:S05]  /*3dd0*/  BSYNC.RECONVERGENT B2 ;  /* 0x0000000000027941 */ /* 0x000fea0003800200 */
.L_x_52:
[----:B------:R0:W-:Y:S01]  /*3de0*/  STG.E desc[UR6][R2.64], R0 ;  /* 0x0000000002007986 */ /* 0x0001e2000c101906 */
[----:B------:R-:W-:-:S12]  /*3df0*/  UIADD3 UR4, UPT, UPT, UR4, 0x4, URZ ;  /* 0x0000000404047890 */ /* 0x000fd8000fffe0ff */
.L_x_45:
[----:B------:R-:W-:-:S09]  /*3e00*/  UISETP.NE.AND UP0, UPT, UR5, URZ, UPT ;  /* 0x000000ff0500728c */ /* 0x000fd2000bf05270 */
[----:B------:R-:W-:Y:S05]  /*3e10*/  BRA.U !UP0, `(.L_x_44) ;  /* 0x0000000508007547 */ /* 0x000fea000b800000 */
[----:B------:R-:W-:-:S09]  /*3e20*/  UISETP.NE.AND UP0, UPT, UR5, 0x1, UPT ;  /* 0x000000010500788c */ /* 0x000fd2000bf05270 */
[----:B------:R-:W-:Y:S05]  /*3e30*/  BRA.U !UP0, `(.L_x_54) ;  /* 0x00000001089c7547 */ /* 0x000fea000b800000 */
[----:B-1-3--:R-:W1:Y:S01]  /*3e40*/  LDC.64 R4, c[0x0][0x388] ;  /* 0x0000e200ff047b82 */ /* 0x00ae620000000a00 */
[----:B0-----:R-:W-:-:S05]  /*3e50*/  IADD3 R2, PT, PT, R10, UR4, RZ ;  /* 0x000000040a027c10 */ /* 0x001fca000fffe0ff */
[----:B------:R-:W-:-:S04]  /*3e60*/  IMAD R2, R19, R2, R18 ;  /* 0x0000000213027224 */ /* 0x000fc800078e0212 */
[----:B-1----:R-:W-:-:S05]  /*3e70*/  IMAD.WIDE.U32 R4, R2, 0x4, R4 ;  /* 0x0000000402047825 */ /* 0x002fca00078e0004 */
        /* <DEDUP_REMOVED lines=10> */
[----:B------:R-:W-:Y:S02]  /*3f20*/  MOV R0, R8 ;  /* 0x0000000800007202 */ /* 0x000fe40000000f00 */
[----:B------:R-:W-:-:S07]  /*3f30*/  MOV R26, 0x3f50 ;  /* 0x00003f50001a7802 */ /* 0x000fce0000000f00 */
[----:B------:R-:W-:Y:S05]  /*3f40*/  CALL.REL.NOINC `($__internal_1_$__cuda_sm3x_div_rn_noftz_f32_slowpath) ;  /* 0x0000001800387944 */ /* 0x000fea0003c00000 */
[----:B------:R-:W-:-:S07]  /*3f50*/  IMAD.MOV.U32 R9, RZ, RZ, R0 ;  /* 0x000000ffff097224 */ /* 0x000fce00078e0000 */
.L_x_56:
[----:B------:R-:W-:Y:S05]  /*3f60*/  BSYNC.RECONVERGENT B2 ;  /* 0x0000000000027941 */ /* 0x000fea0003800200 */
.L_x_55:
        /* <DEDUP_REMOVED lines=17> */
.L_x_58:
[----:B------:R-:W-:Y:S05]  /*4080*/  BSYNC.RECONVERGENT B2 ;  /* 0x0000000000027941 */ /* 0x000fea0003800200 */
.L_x_57:
[----:B------:R2:W-:Y:S01]  /*4090*/  STG.E desc[UR6][R2.64], R0 ;  /* 0x0000000002007986 */ /* 0x0005e2000c101906 */
[----:B------:R-:W-:-:S12]  /*40a0*/  UIADD3 UR4, UPT, UPT, UR4, 0x2, URZ ;  /* 0x0000000204047890 */ /* 0x000fd8000fffe0ff */
.L_x_54:
[----:B------:R-:W4:Y:S02]  /*40b0*/  LDCU UR5, c[0x0][0x3b8] ;  /* 0x00007700ff0577ac */ /* 0x000f240008000800 */
[----:B----4-:R-:W-:-:S04]  /*40c0*/  ULOP3.LUT UR5, UR5, 0x1, URZ, 0xc0, !UPT ;  /* 0x0000000105057892 */ /* 0x010fc8000f8ec0ff */
[----:B------:R-:W-:-:S09]  /*40d0*/  UISETP.NE.U32.AND UP0, UPT, UR5, 0x1, UPT ;  /* 0x000000010500788c */ /* 0x000fd2000bf05070 */
[----:B------:R-:W-:Y:S05]  /*40e0*/  BRA.U UP0, `(.L_x_44) ;  /* 0x00000001004c7547 */ /* 0x000fea000b800000 */
[----:B0-2---:R-:W0:Y:S01]  /*40f0*/  LDC.64 R2, c[0x0][0x388] ;  /* 0x0000e200ff027b82 */ /* 0x005e220000000a00 */
[----:B------:R-:W-:-:S05]  /*4100*/  IADD3 R0, PT, PT, R10, UR4, RZ ;  /* 0x000000040a007c10 */ /* 0x000fca000fffe0ff */
[----:B-1-3--:R-:W-:-:S04]  /*4110*/  IMAD R5, R19, R0, R18 ;  /* 0x0000000013057224 */ /* 0x00afc800078e0212 */
        /* <DEDUP_REMOVED lines=14> */
.L_x_60:
[----:B------:R-:W-:Y:S05]  /*4200*/  BSYNC.RECONVERGENT B2 ;  /* 0x0000000000027941 */ /* 0x000fea0003800200 */
.L_x_59:
[----:B------:R4:W-:Y:S02]  /*4210*/  STG.E desc[UR6][R2.64], R0 ;  /* 0x0000000002007986 */ /* 0x0009e4000c101906 */
.L_x_44:
[----:B------:R-:W5:Y:S01]  /*4220*/  LDCU UR4, c[0x0][0x3b8] ;  /* 0x00007700ff0477ac */ /* 0x000f620008000800 */
[----:B------:R-:W-:Y:S02]  /*4230*/  HFMA2 R36, -RZ, RZ, 0, 0 ;  /* 0x00000000ff247431 */ /* 0x000fe400000001ff */
[----:B------:R-:W-:Y:S01]  /*4240*/  IMAD.MOV.U32 R44, RZ, RZ, -0x1 ;  /* 0xffffffffff2c7424 */ /* 0x000fe200078e00ff */
[----:B0-2-4-:R-:W-:Y:S01]  /*4250*/  MOV R3, RZ ;  /* 0x000000ff00037202 */ /* 0x015fe20000000f00 */
[----:B-----5:R-:W-:Y:S02]  /*4260*/  UISETP.GE.U32.AND UP0, UPT, UR4, 0x10, UPT ;  /* 0x000000100400788c */ /* 0x020fe4000bf06070 */
[----:B------:R-:W-:-:S04]  /*4270*/  ULOP3.LUT UR5, UR4, 0xf, URZ, 0xc0, !UPT ;  /* 0x0000000f04057892 */ /* 0x000fc8000f8ec0ff */
[----:B------:R-:W-:-:S03]  /*4280*/  UISETP.NE.AND UP1, UPT, UR5, URZ, UPT ;  /* 0x000000ff0500728c */ /* 0x000fc6000bf25270 */
[----:B------:R-:W-:Y:S08]  /*4290*/  BRA.U !UP0, `(.L_x_61) ;  /* 0x0000000908687547 */ /* 0x000ff0000b800000 */
[----:B------:R-:W0:Y:S01]  /*42a0*/  LDCU.64 UR10, c[0x0][0x3b0] ;  /* 0x00007600ff0a77ac */ /* 0x000e220008000a00 */
[C---:B------:R-:W-:Y:S01]  /*42b0*/  IADD3 R2, PT, PT, R17.reuse, 0x7, RZ ;  /* 0x0000000711027810 */ /* 0x040fe20007ffe0ff */
[C---:B------:R-:W-:Y:S01]  /*42c0*/  VIADD R38, R17.reuse, 0x12 ;  /* 0x0000001211267836 */ /* 0x040fe20000000000 */
[C---:B------:R-:W-:Y:S01]  /*42d0*/  IADD3 R26, PT, PT, R17.reuse, 0xc, RZ ;  /* 0x0000000c111a7810 */ /* 0x040fe20007ffe0ff */
[C---:B-1----:R-:W-:Y:S01]  /*42e0*/  VIADD R24, R17.reuse, 0xb ;  /* 0x0000000b11187836 */ /* 0x042fe20000000000 */
[C---:B------:R-:W-:Y:S01]  /*42f0*/  IADD3 R36, PT, PT, R17.reuse, 0x11, RZ ;  /* 0x0000001111247810 */ /* 0x040fe20007ffe0ff */
[----:B------:R-:W-:Y:S01]  /*4300*/  ULOP3.LUT UR9, UR4, 0xfffffff0, URZ, 0xc0, !UPT ;  /* 0xfffffff004097892 */ /* 0x000fe2000f8ec0ff */
[C---:B------:R-:W-:Y:S02]  /*4310*/  IADD3 R0, PT, PT, R17.reuse, 0x6, RZ ;  /* 0x0000000611007810 */ /* 0x040fe40007ffe0ff */
[C---:B---3--:R-:W-:Y:S02]  /*4320*/  IADD3 R4, PT, PT, R17.reuse, 0x8, RZ ;  /* 0x0000000811047810 */ /* 0x048fe40007ffe0ff */
[----:B------:R-:W-:-:S02]  /*4330*/  IADD3 R8, PT, PT, R17, 0x9, RZ ;  /* 0x0000000911087810 */ /* 0x000fc40007ffe0ff */
        /* <DEDUP_REMOVED lines=11> */
[--C-:B------:R-:W-:Y:S01]  /*43f0*/  IMAD R44, R10, UR11, R27.reuse ;  /* 0x0000000b0a2c7c24 */ /* 0x100fe2000f8e021b */
[----:B------:R-:W-:Y:S01]  /*4400*/  MOV R3, UR9 ;  /* 0x0000000900037c02 */ /* 0x000fe20008000f00 */
        /* <DEDUP_REMOVED lines=10> */
[----:B------:R-:W-:Y:S02]  /*44b0*/  IMAD R42, R42, UR11, R27 ;  /* 0x0000000b2a2a7c24 */ /* 0x000fe4000f8e021b */
[--C-:B------:R-:W-:Y:S02]  /*44c0*/  IMAD R4, R2, UR10, R21.reuse ;  /* 0x0000000a02047c24 */ /* 0x100fe4000f8e0215 */
[--C-:B------:R-:W-:Y:S01]  /*44d0*/  IMAD R5, R26, UR10, R21.reuse ;  /* 0x0000000a1a057c24 */ /* 0x100fe2000f8e0215 */
[----:B------:R-:W-:Y:S01]  /*44e0*/  MOV R26, RZ ;  /* 0x000000ff001a7202 */ /* 0x000fe20000000f00 */
[--C-:B------:R-:W-:Y:S01]  /*44f0*/  IMAD R23, R36, UR10, R21.reuse ;  /* 0x0000000a24177c24 */ /* 0x100fe2000f8e0215 */
[----:B------:R-:W-:Y:S01]  /*4500*/  MOV R36, RZ ;  /* 0x000000ff00247202 */ /* 0x000fe20000000f00 */
[----:B------:R-:W-:-:S02]  /*4510*/  IMAD R25, R38, UR10, R21 ;  /* 0x0000000a26197c24 */ /* 0x000fc4000f8e0215 */
[--C-:B------:R-:W-:Y:S01]  /*4520*/  IMAD R41, R44, UR10, R21.reuse ;  /* 0x0000000a2c297c24 */ /* 0x100fe2000f8e0215 */
[----:B------:R-:W-:Y:S01]  /*4530*/  MOV R44, 0xffffffff ;  /* 0xffffffff002c7802 */ /* 0x000fe20000000f00 */
        /* <DEDUP_REMOVED lines=10> */
[----:B------:R-:W-:-:S07]  /*45e0*/  IMAD R39, R42, UR10, R21 ;  /* 0x0000000a2a277c24 */ /* 0x000fce000f8e0215 */
.L_x_62:
[----:B------:R-:W0:Y:S02]  /*45f0*/  LDC.64 R28, c[0x0][0x388] ;  /* 0x0000e200ff1c7b82 */ /* 0x000e240000000a00 */
[----:B0-----:R-:W-:-:S05]  /*4600*/  IMAD.WIDE.U32 R34, R41, 0x4, R28 ;  /* 0x0000000429227825 */ /* 0x001fca00078e001c */
[----:B------:R0:W2:Y:S01]  /*4610*/  LDG.E R37, desc[UR6][R34.64] ;  /* 0x0000000622257981 */ /* 0x0000a2000c1e1900 */
[----:B------:R-:W-:-:S05]  /*4620*/  IMAD.WIDE.U32 R30, R0, 0x4, R28 ;  /* 0x00000004001e7825 */ /* 0x000fca00078e001c */
[----:B------:R1:W3:Y:S01]  /*4630*/  LDG.E R40, desc[UR6][R30.64] ;  /* 0x000000061e287981 */ /* 0x0002e2000c1e1900 */
[----:B------:R-:W-:-:S06]  /*4640*/  IMAD.WIDE.U32 R42, R4, 0x4, R28 ;  /* 0x00000004042a7825 */ /* 0x000fcc00078e001c */
[----:B------:R-:W4:Y:S01]  /*4650*/  LDG.E R43, desc[UR6][R42.64] ;  /* 0x000000062a2b7981 */ /* 0x000f22000c1e1900 */
[----:B0-----:R-:W-:-:S04]  /*4660*/  IMAD.WIDE.U32 R34, R6, 0x4, R28 ;  /* 0x0000000406227825 */ /* 0x001fc800078e001c */
[--C-:B-1----:R-:W-:Y:S01]  /*4670*/  IMAD.WIDE.U32 R30, R8, 0x4, R28.reuse ;  /* 0x00000004081e7825 */ /* 0x102fe200078e001c */
[----:B------:R0:W5:Y:S03]  /*4680*/  LDG.E R42, desc[UR6][R34.64] ;  /* 0x00000006222a7981 */ /* 0x000166000c1e1900 */
[--C-:B------:R-:W-:Y:S02]  /*4690*/  IMAD.WIDE.U32 R32, R22, 0x4, R28.reuse ;  /* 0x0000000416207825 */ /* 0x100fe400078e001c */
[----:B------:R1:W5:Y:S04]  /*46a0*/  LDG.E R30, desc[UR6][R30.64] ;  /* 0x000000061e1e7981 */ /* 0x000368000c1e1900 */
[----:B------:R-:W5:Y:S01]  /*46b0*/  LDG.E R32, desc[UR6][R32.64] ;  /* 0x0000000620207981 */ /* 0x000f62000c1e1900 */
[----:B0-----:R-:W-:-:S05]  /*46c0*/  IMAD.WIDE.U32 R34, R24, 0x4, R28 ;  /* 0x0000000418227825 */ /* 0x001fca00078e001c */
[----:B------:R0:W5:Y:S01]  /*46d0*/  LDG.E R45, desc[UR6][R34.64] ;  /* 0x00000006222d7981 */ /* 0x000162000c1e1900 */
[----:B--2---:R-:W-:-:S04]  /*46e0*/  FSETP.GT.AND P3, PT, R37, R36, PT ;  /* 0x000000242500720b */ /* 0x004fc80003f64000 */
[----:B-1----:R-:W-:Y:S01]  /*46f0*/  FSEL R31, R37, R36, P3 ;  /* 0x00000024251f7208 */ /* 0x002fe20001800000 */
[----:B------:R-:W-:-:S06]  /*4700*/  IMAD.WIDE.U32 R36, R5, 0x4, R28 ;  /* 0x0000000405247825 */ /* 0x000fcc00078e001c */
[----:B------:R-:W2:Y:S01]  /*4710*/  LDG.E R36, desc[UR6][R36.64] ;  /* 0x0000000624247981 */ /* 0x000ea2000c1e1900 */
[----:B---3--:R-:W-:Y:S01]  /*4720*/  FSETP.GT.AND P4, PT, R40, R31, PT ;  /* 0x0000001f2800720b */ /* 0x008fe20003f84000 */
[----:B0-----:R-:W-:-:S03]  /*4730*/  IMAD.WIDE.U32 R34, R2, 0x4, R28 ;  /* 0x0000000402227825 */ /* 0x001fc600078e001c */
[----:B------:R-:W-:-:S03]  /*4740*/  FSEL R40, R40, R31, P4 ;  /* 0x0000001f28287208 */ /* 0x000fc60002000000 */
[----:B------:R-:W3:Y:S01]  /*4750*/  LDG.E R34, desc[UR6][R34.64] ;  /* 0x0000000622227981 */ /* 0x000ee2000c1e1900 */
[----:B----4-:R-:W-:-:S04]  /*4760*/  FSETP.GT.AND P5, PT, R43, R40, PT ;  /* 0x000000282b00720b */ /* 0x010fc80003fa4000 */
[----:B------:R-:W-:-:S04]  /*4770*/  FSEL R43, R43, R40, P5 ;  /* 0x000000282b2b7208 */ /* 0x000fc80002800000 */
[----:B-----5:R-:W-:-:S04]  /*4780*/  FSETP.GT.AND P6, PT, R42, R43, PT ;  /* 0x0000002b2a00720b */ /* 0x020fc80003fc4000 */
[----:B------:R-:W-:Y:S01]  /*4790*/  FSEL R31, R42, R43, P6 ;  /* 0x0000002b2a1f7208 */ /* 0x000fe20003000000 */
[----:B------:R-:W-:-:S03]  /*47a0*/  IMAD.WIDE.U32 R42, R7, 0x4, R28 ;  /* 0x00000004072a7825 */ /* 0x000fc600078e001c */
[----:B------:R-:W-:-:S03]  /*47b0*/  FSETP.GT.AND P0, PT, R30, R31, PT ;  /* 0x0000001f1e00720b */ /* 0x000fc60003f04000 */
[----:B------:R-:W4:Y:S01]  /*47c0*/  LDG.E R42, desc[UR6][R42.64] ;  /* 0x000000062a2a7981 */ /* 0x000f22000c1e1900 */
[----:B------:R-:W-:Y:S01]  /*47d0*/  FSEL R33, R30, R31, P0 ;  /* 0x0000001f1e217208 */ /* 0x000fe20000000000 */
[----:B------:R-:W-:-:S03]  /*47e0*/  IMAD.WIDE.U32 R30, R9, 0x4, R28 ;  /* 0x00000004091e7825 */ /* 0x000fc600078e001c */
[CC--:B------:R-:W-:Y:S02]  /*47f0*/  FSETP.GT.AND P1, PT, R32.reuse, R33.reuse, PT ;  /* 0x000000212000720b */ /* 0x0c0fe40003f24000 */
[----:B------:R0:W5:Y:S02]  /*4800*/  LDG.E R37, desc[UR6][R30.64] ;  /* 0x000000061e257981 */ /* 0x000164000c1e1900 */
[----:B------:R-:W-:Y:S01]  /*4810*/  FSEL R40, R32, R33, P1 ;  /* 0x0000002120287208 */ /* 0x000fe20000800000 */
[----:B------:R-:W-:-:S03]  /*4820*/  IMAD.WIDE.U32 R32, R11, 0x4, R28 ;  /* 0x000000040b207825 */ /* 0x000fc600078e001c */
[----:B------:R-:W-:-:S03]  /*4830*/  FSETP.GT.AND P2, PT, R45, R40, PT ;  /* 0x000000282d00720b */ /* 0x000fc60003f44000 */
[----:B------:R1:W5:Y:S01]  /*4840*/  LDG.E R32, desc[UR6][R32.64] ;  /* 0x0000000620207981 */ /* 0x000362000c1e1900 */
[--C-:B0-----:R-:W-:Y:S01]  /*4850*/  IMAD.WIDE.U32 R30, R23, 0x4, R28.reuse ;  /* 0x00000004171e7825 */ /* 0x101fe200078e001c */
[----:B------:R-:W-:Y:S02]  /*4860*/  SEL R35, R26, R44, P3 ;  /* 0x0000002c1a237207 */ /* 0x000fe40001800000 */
[----:B-1----:R-:W-:Y:S02]  /*4870*/  FSEL R33, R45, R40, P2 ;  /* 0x000000282d217208 */ /* 0x002fe40001000000 */
[----:B------:R0:W5:Y:S01]  /*4880*/  LDG.E R40, desc[UR6][R30.64] ;  /* 0x000000061e287981 */ /* 0x000162000c1e1900 */
[----:B------:R-:W-:-:S06]  /*4890*/  IMAD.WIDE.U32 R44, R25, 0x4, R28 ;  /* 0x00000004192c7825 */ /* 0x000fcc00078e001c */
[----:B------:R-:W5:Y:S01]  /*48a0*/  LDG.E R44, desc[UR6][R44.64] ;  /* 0x000000062c2c7981 */ /* 0x000f62000c1e1900 */
[----:B0-----:R-:W-:-:S04]  /*48b0*/  IMAD.WIDE.U32 R30, R38, 0x4, R28 ;  /* 0x00000004261e7825 */ /* 0x001fc800078e001c */
[----:B------:R-:W-:-:S06]  /*48c0*/  IMAD.WIDE.U32 R28, R39, 0x4, R28 ;  /* 0x00000004271c7825 */ /* 0x000fcc00078e001c */
[----:B------:R-:W5:Y:S01]  /*48d0*/  LDG.E R28, desc[UR6][R28.64] ;  /* 0x000000061c1c7981 */ /* 0x000f62000c1e1900 */
[----:B--2---:R-:W-:-:S04]  /*48e0*/  FSETP.GT.AND P3, PT, R36, R33, PT ;  /* 0x000000212400720b */ /* 0x004fc80003f64000 */
[----:B------:R-:W-:Y:S02]  /*48f0*/  FSEL R43, R36, R33, P3 ;  /* 0x00000021242b7208 */ /* 0x000fe40001800000 */
[----:B------:R-:W2:Y:S01]  /*4900*/  LDG.E R36, desc[UR6][R30.64] ;  /* 0x000000061e247981 */ /* 0x000ea2000c1e1900 */
[----:B------:R-:W-:Y:S01]  /*4910*/  @P4 VIADD R35, R26, 0x1 ;  /* 0x000000011a234836 */ /* 0x000fe20000000000 */
[----:B---3--:R-:W-:-:S04]  /*4920*/  FSETP.GT.AND P4, PT, R34, R43, PT ;  /* 0x0000002b2200720b */ /* 0x008fc80003f84000 */
[----:B------:R-:W-:Y:S02]  /*4930*/  FSEL R43, R34, R43, P4 ;  /* 0x0000002b222b7208 */ /* 0x000fe40002000000 */
[C---:B------:R-:W-:Y:S02]  /*4940*/  @P5 IADD3 R35, PT, PT, R26.reuse, 0x2, RZ ;  /* 0x000000021a235810 */ /* 0x040fe40007ffe0ff */
[----:B------:R-:W-:Y:S02]  /*4950*/  @P6 IADD3 R35, PT, PT, R26, 0x3, RZ ;  /* 0x000000031a236810 */ /* 0x000fe40007ffe0ff */
[----:B----4-:R-:W-:-:S04]  /*4960*/  FSETP.GT.AND P5, PT, R42, R43, PT ;  /* 0x0000002b2a00720b */ /* 0x010fc80003fa4000 */
[----:B------:R-:W-:-:S04]  /*4970*/  FSEL R42, R42, R43, P5 ;  /* 0x0000002b2a2a7208 */ /* 0x000fc80002800000 */
[----:B-----5:R-:W-:-:S04]  /*4980*/  FSETP.GT.AND P6, PT, R37, R42, PT ;  /* 0x0000002a2500720b */ /* 0x020fc80003fc4000 */
[----:B------:R-:W-:Y:S02]  /*4990*/  FSEL R37, R37, R42, P6 ;  /* 0x0000002a25257208 */ /* 0x000fe40003000000 */
[----:B------:R-:W-:Y:S02]  /*49a0*/  @P0 IADD3 R35, PT, PT, R26, 0x4, RZ ;  /* 0x000000041a230810 */ /* 0x000fe40007ffe0ff */
[----:B------:R-:W-:-:S04]  /*49b0*/  FSETP.GT.AND P0, PT, R32, R37, PT ;  /* 0x000000252000720b */ /* 0x000fc80003f04000 */
[----:B------:R-:W-:Y:S02]  /*49c0*/  FSEL R37, R32, R37, P0 ;  /* 0x0000002520257208 */ /* 0x000fe40000000000 */
[----:B------:R-:W-:Y:S02]  /*49d0*/  @P1 IADD3 R35, PT, PT, R26, 0x5, RZ ;  /* 0x000000051a231810 */ /* 0x000fe40007ffe0ff */
[----:B------:R-:W-:-:S04]  /*49e0*/  FSETP.GT.AND P1, PT, R40, R37, PT ;  /* 0x000000252800720b */ /* 0x000fc80003f24000 */
[----:B------:R-:W-:Y:S02]  /*49f0*/  FSEL R37, R40, R37, P1 ;  /* 0x0000002528257208 */ /* 0x000fe40000800000 */
[----:B------:R-:W-:Y:S02]  /*4a00*/  @P2 IADD3 R35, PT, PT, R26, 0x6, RZ ;  /* 0x000000061a232810 */ /* 0x000fe40007ffe0ff */
[----:B------:R-:W-:-:S04]  /*4a10*/  FSETP.GT.AND P2, PT, R44, R37, PT ;  /* 0x000000252c00720b */ /* 0x000fc80003f44000 */
[----:B------:R-:W-:Y:S02]  /*4a20*/  FSEL R37, R44, R37, P2 ;  /* 0x000000252c257208 */ /* 0x000fe40001000000 */
[C---:B------:R-:W-:Y:S01]  /*4a30*/  @P3 IADD3 R35, PT, PT, R26.reuse, 0x7, RZ ;  /* 0x000000071a233810 */ /* 0x040fe20007ffe0ff */
[C---:B------:R-:W-:Y:S01]  /*4a40*/  @P4 VIADD R35, R26.reuse, 0x8 ;  /* 0x000000081a234836 */ /* 0x040fe20000000000 */
[C---:B------:R-:W-:Y:S02]  /*4a50*/  @P5 IADD3 R35, PT, PT, R26.reuse, 0x9, RZ ;  /* 0x000000091a235810 */ /* 0x040fe40007ffe0ff */
[C---:B------:R-:W-:Y:S02]  /*4a60*/  @P6 IADD3 R35, PT, PT, R26.reuse, 0xa, RZ ;  /* 0x0000000a1a236810 */ /* 0x040fe40007ffe0ff */
[C---:B------:R-:W-:Y:S02]  /*4a70*/  @P0 IADD3 R35, PT, PT, R26.reuse, 0xb, RZ ;  /* 0x0000000b1a230810 */ /* 0x040fe40007ffe0ff */
[C---:B------:R-:W-:Y:S01]  /*4a80*/  @P1 IADD3 R35, PT, PT, R26.reuse, 0xc, RZ ;  /* 0x0000000c1a231810 */ /* 0x040fe20007ffe0ff */
[----:B------:R-:W-:Y:S01]  /*4a90*/  @P2 VIADD R35, R26, 0xd ;  /* 0x0000000d1a232836 */ /* 0x000fe20000000000 */
[C---:B------:R-:W-:Y:S01]  /*4aa0*/  LEA R41, R19.reuse, R41, 0x4 ;  /* 0x0000002913297211 */ /* 0x040fe200078e20ff */
[C---:B------:R-:W-:Y:S01]  /*4ab0*/  IMAD R5, R19.reuse, 0x10, R5 ;  /* 0x0000001013057824 */ /* 0x040fe200078e0205 */
[C---:B------:R-:W-:Y:S01]  /*4ac0*/  LEA R0, R19.reuse, R0, 0x4 ;  /* 0x0000000013007211 */ /* 0x040fe200078e20ff */
[C---:B------:R-:W-:Y:S01]  /*4ad0*/  IMAD R23, R19.reuse, 0x10, R23 ;  /* 0x0000001013177824 */ /* 0x040fe200078e0217 */
[----:B------:R-:W-:-:S02]  /*4ae0*/  LEA R4, R19, R4, 0x4 ;  /* 0x0000000413047211 */ /* 0x000fc400078e20ff */
[C---:B------:R-:W-:Y:S02]  /*4af0*/  LEA R6, R19.reuse, R6, 0x4 ;  /* 0x0000000613067211 */ /* 0x040fe400078e20ff */
[C---:B------:R-:W-:Y:S02]  /*4b00*/  LEA R8, R19.reuse, R8, 0x4 ;  /* 0x0000000813087211 */ /* 0x040fe400078e20ff */
[C---:B------:R-:W-:Y:S02]  /*4b10*/  LEA R22, R19.reuse, R22, 0x4 ;  /* 0x0000001613167211 */ /* 0x040fe400078e20ff */
[C---:B------:R-:W-:Y:S02]  /*4b20*/  LEA R24, R19.reuse, R24, 0x4 ;  /* 0x0000001813187211 */ /* 0x040fe400078e20ff */
[C---:B------:R-:W-:Y:S02]  /*4b30*/  LEA R2, R19.reuse, R2, 0x4 ;  /* 0x0000000213027211 */ /* 0x040fe400078e20ff */
[----:B------:R-:W-:-:S02]  /*4b40*/  LEA R7, R19, R7, 0x4 ;  /* 0x0000000713077211 */ /* 0x000fc400078e20ff */
[C---:B------:R-:W-:Y:S02]  /*4b50*/  LEA R9, R19.reuse, R9, 0x4 ;  /* 0x0000000913097211 */ /* 0x040fe400078e20ff */
[C---:B------:R-:W-:Y:S02]  /*4b60*/  LEA R11, R19.reuse, R11, 0x4 ;  /* 0x0000000b130b7211 */ /* 0x040fe400078e20ff */
[C---:B------:R-:W-:Y:S02]  /*4b70*/  LEA R25, R19.reuse, R25, 0x4 ;  /* 0x0000001913197211 */ /* 0x040fe400078e20ff */
[C---:B------:R-:W-:Y:S02]  /*4b80*/  LEA R38, R19.reuse, R38, 0x4 ;  /* 0x0000002613267211 */ /* 0x040fe400078e20ff */
[----:B------:R-:W-:Y:S02]  /*4b90*/  LEA R39, R19, R39, 0x4 ;  /* 0x0000002713277211 */ /* 0x000fe400078e20ff */
[----:B--2---:R-:W-:-:S04]  /*4ba0*/  FSETP.GT.AND P3, PT, R36, R37, PT ;  /* 0x000000252400720b */ /* 0x004fc80003f64000 */
[----:B------:R-:W-:-:S04]  /*4bb0*/  FSEL R37, R36, R37, P3 ;  /* 0x0000002524257208 */ /* 0x000fc80001800000 */
[----:B------:R-:W-:-:S05]  /*4bc0*/  FSETP.GT.AND P0, PT, R28, R37, PT ;  /* 0x000000251c00720b */ /* 0x000fca0003f04000 */
[----:B------:R-:W-:Y:S02]  /*4bd0*/  @P3 IADD3 R35, PT, PT, R26, 0xe, RZ ;  /* 0x0000000e1a233810 */ /* 0x000fe40007ffe0ff */
[----:B------:R-:W-:-:S06]  /*4be0*/  FSEL R36, R28, R37, P0 ;  /* 0x000000251c247208 */ /* 0x000fcc0000000000 */
[C---:B------:R-:W-:Y:S02]  /*4bf0*/  @P0 IADD3 R35, PT, PT, R26.reuse, 0xf, RZ ;  /* 0x0000000f1a230810 */ /* 0x040fe40007ffe0ff */
[----:B------:R-:W-:-:S04]  /*4c00*/  IADD3 R26, PT, PT, R26, 0x10, RZ ;  /* 0x000000101a1a7810 */ /* 0x000fc80007ffe0ff */
[----:B------:R-:W-:Y:S02]  /*4c10*/  ISETP.NE.AND P0, PT, R26, R3, PT ;  /* 0x000000031a00720c */ /* 0x000fe40003f05270 */
[----:B------:R-:W-:-:S11]  /*4c20*/  MOV R44, R35 ;  /* 0x00000023002c7202 */ /* 0x000fd60000000f00 */
[----:B------:R-:W-:Y:S05]  /*4c30*/  @P0 BRA `(.L_x_62) ;  /* 0xfffffff8006c0947 */ /* 0x000fea000383ffff */
.L_x_61:
[----:B------:R-:W-:Y:S05]  /*4c40*/  BRA.U !UP1, `(.L_x_63) ;  /* 0x00000005099c7547 */ /* 0x000fea000b800000 */
[----:B------:R-:W-:Y:S02]  /*4c50*/  UISETP.GE.U32.AND UP0, UPT, UR5, 0x8, UPT ;  /* 0x000000080500788c */ /* 0x000fe4000bf06070 */
[----:B------:R-:W-:-:S07]  /*4c60*/  UISETP.NE.AND UP1, UPT, UR8, URZ, UPT ;  /* 0x000000ff0800728c */ /* 0x000fce000bf25270 */
[----:B------:R-:W-:Y:S05]  /*4c70*/  BRA.U !UP0, `(.L_x_64) ;  /* 0x0000000108cc7547 */ /* 0x000fea000b800000 */
[----:B-1-3--:R-:W0:Y:S01]  /*4c80*/  LDC.64 R4, c[0x0][0x388] ;  /* 0x0000e200ff047b82 */ /* 0x00ae220000000a00 */
[----:B------:R-:W-:-:S05]  /*4c90*/  IADD3 R0, PT, PT, R10, R3, RZ ;  /* 0x000000030a007210 */ /* 0x000fca0007ffe0ff */
[----:B------:R-:W-:-:S04]  /*4ca0*/  IMAD R0, R19, R0, R18 ;  /* 0x0000000013007224 */ /* 0x000fc800078e0212 */
[----:B0-----:R-:W-:Y:S01]  /*4cb0*/  IMAD.WIDE.U32 R8, R0, 0x4, R4 ;  /* 0x0000000400087825 */ /* 0x001fe200078e0004 */
[----:B------:R-:W-:-:S04]  /*4cc0*/  IADD3 R0, PT, PT, R19, R0, RZ ;  /* 0x0000000013007210 */ /* 0x000fc80007ffe0ff */
[----:B------:R0:W2:Y:S01]  /*4cd0*/  LDG.E R11, desc[UR6][R8.64] ;  /* 0x00000006080b7981 */ /* 0x0000a2000c1e1900 */
[----:B------:R-:W-:-:S04]  /*4ce0*/  IMAD.WIDE.U32 R22, R0, 0x4, R4 ;  /* 0x0000000400167825 */ /* 0x000fc800078e0004 */
[C---:B------:R-:W-:Y:S02]  /*4cf0*/  IMAD.IADD R2, R19.reuse, 0x1, R0 ;  /* 0x0000000113027824 */ /* 0x040fe400078e0200 */
[----:B------:R1:W3:Y:S02]  /*4d00*/  LDG.E R0, desc[UR6][R22.64] ;  /* 0x0000000616007981 */ /* 0x0002e4000c1e1900 */
[----:B------:R-:W-:Y:S01]  /*4d10*/  IMAD.WIDE.U32 R24, R2, 0x4, R4 ;  /* 0x0000000402187825 */ /* 0x000fe200078e0004 */
[----:B------:R-:W-:-:S05]  /*4d20*/  IADD3 R2, PT, PT, R19, R2, RZ ;  /* 0x0000000213027210 */ /* 0x000fca0007ffe0ff */
[----:B------:R-:W4:Y:S01]  /*4d30*/  LDG.E R25, desc[UR6][R24.64] ;  /* 0x0000000618197981 */ /* 0x000f22000c1e1900 */
        /* <DEDUP_REMOVED lines=10> */
[----:B------:R-:W-:-:S05]  /*4de0*/  IADD3 R31, PT, PT, R19, R2, RZ ;  /* 0x00000002131f7210 */ /* 0x000fca0007ffe0ff */
[----:B------:R-:W5:Y:S01]  /*4df0*/  LDG.E R23, desc[UR6][R22.64] ;  /* 0x0000000616177981 */ /* 0x000f62000c1e1900 */
[----:B------:R-:W-:-:S06]  /*4e00*/  IMAD.WIDE.U32 R4, R31, 0x4, R4 ;  /* 0x000000041f047825 */ /* 0x000fcc00078e0004 */
[----:B------:R-:W5:Y:S01]  /*4e10*/  LDG.E R5, desc[UR6][R4.64] ;  /* 0x0000000604057981 */ /* 0x000f62000c1e1900 */
[----:B--2---:R-:W-:-:S04]  /*4e20*/  FSETP.GT.AND P2, PT, R11, R36, PT ;  /* 0x000000240b00720b */ /* 0x004fc80003f44000 */
[----:B------:R-:W-:Y:S02]  /*4e30*/  FSEL R11, R11, R36, P2 ;  /* 0x000000240b0b7208 */ /* 0x000fe40001000000 */
[----:B------:R-:W-:Y:S02]  /*4e40*/  SEL R44, R3, R44, P2 ;  /* 0x0000002c032c7207 */ /* 0x000fe40001000000 */
[----:B---3--:R-:W-:-:S04]  /*4e50*/  FSETP.GT.AND P3, PT, R0, R11, PT ;  /* 0x0000000b0000720b */ /* 0x008fc80003f64000 */
[----:B------:R-:W-:-:S04]  /*4e60*/  FSEL R0, R0, R11, P3 ;  /* 0x0000000b00007208 */ /* 0x000fc80001800000 */
[----:B----4-:R-:W-:-:S04]  /*4e70*/  FSETP.GT.AND P4, PT, R25, R0, PT ;  /* 0x000000001900720b */ /* 0x010fc80003f84000 */
[----:B------:R-:W-:Y:S02]  /*4e80*/  FSEL R0, R25, R0, P4 ;  /* 0x0000000019007208 */ /* 0x000fe40002000000 */
[----:B------:R-:W-:Y:S02]  /*4e90*/  @P3 IADD3 R44, PT, PT, R3, 0x1, RZ ;  /* 0x00000001032c3810 */ /* 0x000fe40007ffe0ff */
[----:B-----5:R-:W-:-:S04]  /*4ea0*/  FSETP.GT.AND P5, PT, R29, R0, PT ;  /* 0x000000001d00720b */ /* 0x020fc80003fa4000 */
[----:B------:R-:W-:Y:S01]  /*4eb0*/  FSEL R0, R29, R0, P5 ;  /* 0x000000001d007208 */ /* 0x000fe20002800000 */
[----:B------:R-:W-:-:S03]  /*4ec0*/  @P4 VIADD R44, R3, 0x2 ;  /* 0x00000002032c4836 */ /* 0x000fc60000000000 */
        /* <DEDUP_REMOVED lines=11> */
[----:B------:R-:W-:-:S07]  /*4f80*/  @P2 IADD3 R44, PT, PT, R3, 0x6, RZ ;  /* 0x00000006032c2810 */ /* 0x000fce0007ffe0ff */
[C---:B------:R-:W-:Y:S02]  /*4f90*/  @P3 IADD3 R44, PT, PT, R3.reuse, 0x7, RZ ;  /* 0x00000007032c3810 */ /* 0x040fe40007ffe0ff */
[----:B------:R-:W-:-:S07]  /*4fa0*/  IADD3 R3, PT, PT, R3, 0x8, RZ ;  /* 0x0000000803037810 */ /* 0x000fce0007ffe0ff */
.L_x_64:
[----:B------:R-:W-:Y:S05]  /*4fb0*/  BRA.U !UP1, `(.L_x_63) ;  /* 0x0000000109c07547 */ /* 0x000fea000b800000 */
[----:B------:R-:W-:Y:S02]  /*4fc0*/  UISETP.GE.U32.AND UP0, UPT, UR8, 0x4, UPT ;  /* 0x000000040800788c */ /* 0x000fe4000bf06070 */
[----:B------:R-:W-:-:S04]  /*4fd0*/  ULOP3.LUT UR4, UR4, 0x3, URZ, 0xc0, !UPT ;  /* 0x0000000304047892 */ /* 0x000fc8000f8ec0ff */
[----:B------:R-:W-:-:S03]  /*4fe0*/  UISETP.NE.AND UP1, UPT, UR4, URZ, UPT ;  /* 0x000000ff0400728c */ /* 0x000fc6000bf25270 */
[----:B------:R-:W-:Y:S08]  /*4ff0*/  BRA.U !UP0, `(.L_x_65) ;  /* 0x00000001086c7547 */ /* 0x000ff0000b800000 */
[----:B-1-3--:R-:W0:Y:S01]  /*5000*/  LDC.64 R4, c[0x0][0x388] ;  /* 0x0000e200ff047b82 */ /* 0x00ae220000000a00 */
[----:B------:R-:W-:-:S04]  /*5010*/  IMAD.IADD R10, R10, 0x1, R3 ;  /* 0x000000010a0a7824 */ /* 0x000fc800078e0203 */
[----:B------:R-:W-:-:S04]  /*5020*/  IMAD R10, R19, R10, R18 ;  /* 0x0000000a130a7224 */ /* 0x000fc800078e0212 */
[----:B0-----:R-:W-:Y:S01]  /*5030*/  IMAD.WIDE.U32 R6, R10, 0x4, R4 ;  /* 0x000000040a067825 */ /* 0x001fe200078e0004 */
        /* <DEDUP_REMOVED lines=19> */
[----:B------:R-:W-:Y:S02]  /*5170*/  FSEL R36, R5, R36, P3 ;  /* 0x0000002405247208 */ /* 0x000fe40001800000 */
[----:B------:R-:W-:-:S07]  /*5180*/  @P2 IADD3 R44, PT, PT, R3, 0x2, RZ ;  /* 0x00000002032c2810 */ /* 0x000fce0007ffe0ff */
[C---:B------:R-:W-:Y:S01]  /*5190*/  @P3 IADD3 R44, PT, PT, R3.reuse, 0x3, RZ ;  /* 0x00000003032c3810 */ /* 0x040fe20007ffe0ff */
[----:B------:R-:W-:-:S07]  /*51a0*/  VIADD R3, R3, 0x4 ;  /* 0x0000000403037836 */ /* 0x000fce0000000000 */
.L_x_65:
[----:B------:R-:W-:Y:S05]  /*51b0*/  BRA.U !UP1, `(.L_x_63) ;  /* 0x0000000109407547 */ /* 0x000fea000b800000 */
[----:B------:R-:W0:Y:S01]  /*51c0*/  LDCU.64 UR8, c[0x0][0x3b0] ;  /* 0x00007600ff0877ac */ /* 0x000e220008000a00 */
[----:B-1-3--:R-:W1:Y:S01]  /*51d0*/  LDC.64 R6, c[0x0][0x388] ;  /* 0x0000e200ff067b82 */ /* 0x00ae620000000a00 */
[----:B------:R-:W-:Y:S01]  /*51e0*/  IADD3 R0, PT, PT, R3, 0x5, R17 ;  /* 0x0000000503007810 */ /* 0x000fe20007ffe011 */
[----:B------:R-:W-:-:S04]  /*51f0*/  UIADD3 UR4, UPT, UPT, -UR4, URZ, URZ ;  /* 0x000000ff04047290 */ /* 0x000fc8000fffe1ff */
[----:B0-----:R-:W-:-:S04]  /*5200*/  IMAD R0, R0, UR9, R27 ;  /* 0x0000000900007c24 */ /* 0x001fc8000f8e021b */
[----:B------:R-:W-:-:S07]  /*5210*/  IMAD R0, R0, UR8, R21 ;  /* 0x0000000800007c24 */ /* 0x000fce000f8e0215 */
.L_x_66:
[----:B-1----:R-:W-:-:S06]  /*5220*/  IMAD.WIDE.U32 R4, R0, 0x4, R6 ;  /* 0x0000000400047825 */ /* 0x002fcc00078e0006 */
[----:B------:R-:W2:Y:S01]  /*5230*/  LDG.E R5, desc[UR6][R4.64] ;  /* 0x0000000604057981 */ /* 0x000ea2000c1e1900 */
[----:B------:R-:W-:Y:S01]  /*5240*/  UIADD3 UR4, UPT, UPT, UR4, 0x1, URZ ;  /* 0x0000000104047890 */ /* 0x000fe2000fffe0ff */
[----:B------:R-:W-:-:S03]  /*5250*/  IADD3 R0, PT, PT, R19, R0, RZ ;  /* 0x0000000013007210 */ /* 0x000fc60007ffe0ff */
[----:B------:R-:W-:Y:S01]  /*5260*/  UISETP.NE.AND UP0, UPT, UR4, URZ, UPT ;  /* 0x000000ff0400728c */ /* 0x000fe2000bf05270 */
[----:B--2---:R-:W-:-:S04]  /*5270*/  FSETP.GT.AND P0, PT, R5, R36, PT ;  /* 0x000000240500720b */ /* 0x004fc80003f04000 */
[----:B------:R-:W-:Y:S02]  /*5280*/  SEL R44, R3, R44, P0 ;  /* 0x0000002c032c7207 */ /* 0x000fe40000000000 */
[----:B------:R-:W-:Y:S02]  /*5290*/  FSEL R36, R5, R36, P0 ;  /* 0x0000002405247208 */ /* 0x000fe40000000000 */
[----:B------:R-:W-:Y:S01]  /*52a0*/  IADD3 R3, PT, PT, R3, 0x1, RZ ;  /* 0x0000000103037810 */ /* 0x000fe20007ffe0ff */
[----:B------:R-:W-:Y:S06]  /*52b0*/  BRA.U UP0, `(.L_x_66) ;  /* 0xfffffffd00d87547 */ /* 0x000fec000b83ffff */
.L_x_63:
[----:B------:R-:W-:-:S07]  /*52c0*/  I2FP.F32.S32 R44, R44 ;  /* 0x0000002c002c7245 */ /* 0x000fce0000201400 */
.L_x_25:
[----:B------:R-:W0:Y:S01]  /*52d0*/  LDCU.64 UR8, c[0x0][0x3b0] ;  /* 0x00007600ff0877ac */ /* 0x000e220008000a00 */
[----:B-123--:R-:W1:Y:S01]  /*52e0*/  LDC.64 R4, c[0x0][0x390] ;  /* 0x0000e400ff047b82 */ /* 0x00ee620000000a00 */
[----:B------:R-:W-:Y:S01]  /*52f0*/  IADD3 R0, PT, PT, R12, 0x1800000, RZ ;  /* 0x018000000c007810 */ /* 0x000fe20007ffe0ff */
[----:B------:R-:W-:Y:S01]  /*5300*/  BSSY.RECONVERGENT B0, `(.L_x_67) ;  /* 0x0000015000007945 */ /* 0x000fe20003800200 */
[----:B------:R-:W2:Y:S02]  /*5310*/  LDCU UR4, c[0x0][0x3c0] ;  /* 0x00007800ff0477ac */ /* 0x000ea40008000800 */
[----:B------:R-:W-:-:S04]  /*5320*/  LOP3.LUT R0, R0, 0x7f800000, RZ, 0xc0, !PT ;  /* 0x7f80000000007812 */ /* 0x000fc800078ec0ff */
[----:B------:R-:W-:Y:S01]  /*5330*/  ISETP.GT.U32.AND P0, PT, R0, 0x1ffffff, PT ;  /* 0x01ffffff0000780c */ /* 0x000fe20003f04070 */
[----:B0-----:R-:W-:-:S04]  /*5340*/  IMAD R20, R20, UR8, R27 ;  /* 0x0000000814147c24 */ /* 0x001fc8000f8e021b */
[----:B------:R-:W-:-:S05]  /*5350*/  IMAD R2, R20, UR9, R21 ;  /* 0x0000000914027c24 */ /* 0x000fca000f8e0215 */
[----:B--2---:R-:W-:-:S04]  /*5360*/  IADD3 R2, PT, PT, R2, UR4, RZ ;  /* 0x0000000402027c10 */ /* 0x004fc8000fffe0ff */
[----:B------:R-:W-:-:S05]  /*5370*/  SHF.L.U32 R3, R2, 0x2, RZ ;  /* 0x0000000202037819 */ /* 0x000fca00000006ff */
[----:B-1----:R-:W-:-:S05]  /*5380*/  IMAD.WIDE R4, R3, 0x4, R4 ;  /* 0x0000000403047825 */ /* 0x002fca00078e0204 */
[----:B------:R0:W-:Y:S04]  /*5390*/  STG.E desc[UR6][R4.64], R16 ;  /* 0x0000001004007986 */ /* 0x0001e8000c101906 */
[----:B------:R0:W-:Y:S04]  /*53a0*/  STG.E desc[UR6][R4.64+0x4], R15 ;  /* 0x0000040f04007986 */ /* 0x0001e8000c101906 */
[----:B------:R0:W-:Y:S04]  /*53b0*/  STG.E desc[UR6][R4.64+0x8], R14 ;  /* 0x0000080e04007986 */ /* 0x0001e8000c101906 */
[----:B------:R0:W-:Y:S01]  /*53c0*/  STG.E desc[UR6][R4.64+0xc], R13 ;  /* 0x00000c0d04007986 */ /* 0x0001e2000c101906 */
[----:B------:R-:W-:Y:S05]  /*53d0*/  @P0 BRA `(.L_x_68) ;  /* 0x00000000000c0947 */ /* 0x000fea0003800000 */
[----:B0-----:R-:W-:-:S07]  /*53e0*/  MOV R4, 0x5400 ;  /* 0x0000540000047802 */ /* 0x001fce0000000f00 */
[----:B------:R-:W-:Y:S05]  /*53f0*/  CALL.REL.NOINC `($__internal_0_$__cuda_sm20_rcp_rn_f32_slowpath) ;  /* 0x0000000000387944 */ /* 0x000fea0003c00000 */
[----:B------:R-:W-:Y:S05]  /*5400*/  BRA `(.L_x_69) ;  /* 0x0000000000107947 */ /* 0x000fea0003800000 */
.L_x_68:
[----:B------:R-:W1:Y:S02]  /*5410*/  MUFU.RCP R3, R12 ;  /* 0x0000000c00037308 */ /* 0x000e640000001000 */
[----:B-1----:R-:W-:-:S04]  /*5420*/  FFMA R0, R12, R3, -1 ;  /* 0xbf8000000c007423 */ /* 0x002fc80000000003 */
[----:B------:R-:W-:-:S04]  /*5430*/  FADD.FTZ R0, -R0, -RZ ;  /* 0x800000ff00007221 */ /* 0x000fc80000010100 */
[----:B------:R-:W-:-:S07]  /*5440*/  FFMA R3, R3, R0, R3 ;  /* 0x0000000003037223 */ /* 0x000fce0000000003 */
.L_x_69:
[----:B------:R-:W-:Y:S05]  /*5450*/  BSYNC.RECONVERGENT B0 ;  /* 0x0000000000007941 */ /* 0x000fea0003800200 */
.L_x_67:
[----:B0-----:R-:W0:Y:S01]  /*5460*/  LDC.64 R4, c[0x0][0x398] ;  /* 0x0000e600ff047b82 */ /* 0x001e220000000a00 */
[----:B------:R-:W-:-:S07]  /*5470*/  FMUL R9, R3, R36 ;  /* 0x0000002403097220 */ /* 0x000fce0000400000 */
[----:B------:R-:W1:Y:S01]  /*5480*/  LDC.64 R6, c[0x0][0x3a0] ;  /* 0x0000e800ff067b82 */ /* 0x000e620000000a00 */
[----:B0-----:R-:W-:-:S05]  /*5490*/  IMAD.WIDE R4, R2, 0x4, R4 ;  /* 0x0000000402047825 */ /* 0x001fca00078e0204 */
[----:B------:R-:W-:Y:S01]  /*54a0*/  STG.E desc[UR6][R4.64], R9 ;  /* 0x0000000904007986 */ /* 0x000fe2000c101906 */
[----:B-1----:R-:W-:-:S05]  /*54b0*/  IMAD.WIDE R2, R2, 0x4, R6 ;  /* 0x0000000402027825 */ /* 0x002fca00078e0206 */
[----:B------:R-:W-:Y:S01]  /*54c0*/  STG.E desc[UR6][R2.64], R44 ;  /* 0x0000002c02007986 */ /* 0x000fe2000c101906 */
[----:B------:R-:W-:Y:S05]  /*54d0*/  EXIT ;  /* 0x000000000000794d */ /* 0x000fea0003800000 */
        .weak           $__internal_0_$__cuda_sm20_rcp_rn_f32_slowpath
        .type           $__internal_0_$__cuda_sm20_rcp_rn_f32_slowpath,@function
        .size           $__internal_0_$__cuda_sm20_rcp_rn_f32_slowpath,($__internal_1_$__cuda_sm3x_div_rn_noftz_f32_slowpath - $__internal_0_$__cuda_sm20_rcp_rn_f32_slowpath)
$__internal_0_$__cuda_sm20_rcp_rn_f32_slowpath:
[----:B------:R-:W-:Y:S01]  /*54e0*/  SHF.L.U32 R0, R12, 0x1, RZ ;  /* 0x000000010c007819 */ /* 0x000fe200000006ff */
[----:B------:R-:W-:Y:S03]  /*54f0*/  BSSY.RECONVERGENT B1, `(.L_x_70) ;  /* 0x0000030000017945 */ /* 0x000fe60003800200 */
[----:B------:R-:W-:-:S04]  /*5500*/  SHF.R.U32.HI R9, RZ, 0x18, R0 ;  /* 0x00000018ff097819 */ /* 0x000fc80000011600 */
[----:B------:R-:W-:-:S13]  /*5510*/  ISETP.NE.U32.AND P0, PT, R9, RZ, PT ;  /* 0x000000ff0900720c */ /* 0x000fda0003f05070 */
[----:B------:R-:W-:Y:S05]  /*5520*/  @P0 BRA `(.L_x_71) ;  /* 0x0000000000280947 */ /* 0x000fea0003800000 */
[----:B------:R-:W-:-:S05]  /*5530*/  IMAD.SHL.U32 R0, R12, 0x2, RZ ;  /* 0x000000020c007824 */ /* 0x000fca00078e00ff */
[----:B------:R-:W-:-:S13]  /*5540*/  ISETP.NE.AND P0, PT, R0, RZ, PT ;  /* 0x000000ff0000720c */ /* 0x000fda0003f05270 */
[----:B------:R-:W-:Y:S01]  /*5550*/  @P0 FFMA R6, R12, 1.84467440737095516160e+19, RZ ;  /* 0x5f8000000c060823 */ /* 0x000fe200000000ff */
[----:B------:R-:W-:Y:S08]  /*5560*/  @!P0 MUFU.RCP R3, R12 ;  /* 0x0000000c00038308 */ /* 0x000ff00000001000 */
[----:B------:R-:W0:Y:S02]  /*5570*/  @P0 MUFU.RCP R7, R6 ;  /* 0x0000000600070308 */ /* 0x000e240000001000 */
[----:B0-----:R-:W-:-:S04]  /*5580*/  @P0 FFMA R0, R6, R7, -1 ;  /* 0xbf80000006000423 */ /* 0x001fc80000000007 */
[----:B------:R-:W-:-:S04]  /*5590*/  @P0 FADD.FTZ R0, -R0, -RZ ;  /* 0x800000ff00000221 */ /* 0x000fc80000010100 */
[----:B------:R-:W-:-:S04]  /*55a0*/  @P0 FFMA R0, R7, R0, R7 ;  /* 0x0000000007000223 */ /* 0x000fc80000000007 */
[----:B------:R-:W-:Y:S01]  /*55b0*/  @P0 FFMA R3, R0, 1.84467440737095516160e+19, RZ ;  /* 0x5f80000000030823 */ /* 0x000fe200000000ff */
[----:B------:R-:W-:Y:S06]  /*55c0*/  BRA `(.L_x_72) ;  /* 0x0000000000887947 */ /* 0x000fec0003800000 */
.L_x_71:
[----:B------:R-:W-:-:S04]  /*55d0*/  IADD3 R11, PT, PT, R9, -0xfd, RZ ;  /* 0xffffff03090b7810 */ /* 0x000fc80007ffe0ff */
[----:B------:R-:W-:-:S13]  /*55e0*/  ISETP.GT.U32.AND P0, PT, R11, 0x1, PT ;  /* 0x000000010b00780c */ /* 0x000fda0003f04070 */
[----:B------:R-:W-:Y:S05]  /*55f0*/  @P0 BRA `(.L_x_73) ;  /* 0x0000000000780947 */ /* 0x000fea0003800000 */
[----:B------:R-:W-:Y:S01]  /*5600*/  LOP3.LUT R0, R12, 0x7fffff, RZ, 0xc0, !PT ;  /* 0x007fffff0c007812 */ /* 0x000fe200078ec0ff */
[----:B------:R-:W-:-:S03]  /*5610*/  HFMA2 R10, -RZ, RZ, 0, 1.78813934326171875e-07 ;  /* 0x00000003ff0a7431 */ /* 0x000fc600000001ff */
[----:B------:R-:W-:-:S04]  /*5620*/  LOP3.LUT R0, R0, 0x3f800000, RZ, 0xfc, !PT ;  /* 0x3f80000000007812 */ /* 0x000fc800078efcff */
[----:B------:R-:W0:Y:S01]  /*5630*/  MUFU.RCP R3, R0 ;  /* 0x0000000000037308 */ /* 0x000e220000001000 */
[----:B------:R-:W-:Y:S01]  /*5640*/  SHF.L.U32 R10, R10, R11, RZ ;  /* 0x0000000b0a0a7219 */ /* 0x000fe200000006ff */
[----:B0-----:R-:W-:-:S04]  /*5650*/  FFMA R6, R0, R3, -1 ;  /* 0xbf80000000067423 */ /* 0x001fc80000000003 */
[----:B------:R-:W-:-:S04]  /*5660*/  FADD.FTZ R6, -R6, -RZ ;  /* 0x800000ff06067221 */ /* 0x000fc80000010100 */
[CCC-:B------:R-:W-:Y:S01]  /*5670*/  FFMA.RM R7, R3.reuse, R6.reuse, R3.reuse ;  /* 0x0000000603077223 */ /* 0x1c0fe20000004003 */
[----:B------:R-:W-:-:S04]  /*5680*/  FFMA.RP R6, R3, R6, R3 ;  /* 0x0000000603067223 */ /* 0x000fc80000008003 */
[C---:B------:R-:W-:Y:S02]  /*5690*/  LOP3.LUT R3, R7.reuse, 0x7fffff, RZ, 0xc0, !PT ;  /* 0x007fffff07037812 */ /* 0x040fe400078ec0ff */
[----:B------:R-:W-:Y:S02]  /*56a0*/  FSETP.NEU.FTZ.AND P0, PT, R7, R6, PT ;  /* 0x000000060700720b */ /* 0x000fe40003f1d000 */
[----:B------:R-:W-:Y:S02]  /*56b0*/  LOP3.LUT R3, R3, 0x800000, RZ, 0xfc, !PT ;  /* 0x0080000003037812 */ /* 0x000fe400078efcff */
[----:B------:R-:W-:Y:S02]  /*56c0*/  SEL R6, RZ, 0xffffffff, !P0 ;  /* 0xffffffffff067807 */ /* 0x000fe40004000000 */
[----:B------:R-:W-:Y:S02]  /*56d0*/  LOP3.LUT R10, R10, R3, RZ, 0xc0, !PT ;  /* 0x000000030a0a7212 */ /* 0x000fe400078ec0ff */
[----:B------:R-:W-:-:S02]  /*56e0*/  IADD3 R6, PT, PT, -R6, RZ, RZ ;  /* 0x000000ff06067210 */ /* 0x000fc40007ffe1ff */
[-C--:B------:R-:W-:Y:S02]  /*56f0*/  SHF.R.U32.HI R10, RZ, R11.reuse, R10 ;  /* 0x0000000bff0a7219 */ /* 0x080fe4000001160a */
[----:B------:R-:W-:Y:S02]  /*5700*/  LOP3.LUT P1, RZ, R6, R11, R3, 0xf8, !PT ;  /* 0x0000000b06ff7212 */ /* 0x000fe4000782f803 */
[C---:B------:R-:W-:Y:S02]  /*5710*/  LOP3.LUT P0, RZ, R10.reuse, 0x1, RZ, 0xc0, !PT ;  /* 0x000000010aff7812 */ /* 0x040fe4000780c0ff */
[----:B------:R-:W-:-:S04]  /*5720*/  LOP3.LUT P2, RZ, R10, 0x2, RZ, 0xc0, !PT ;  /* 0x000000020aff7812 */ /* 0x000fc8000784c0ff */
[----:B------:R-:W-:Y:S02]  /*5730*/  PLOP3.LUT P0, PT, P0, P1, P2, 0xe0, 0x0 ;  /* 0x000000000000781c */ /* 0x000fe40000703c20 */
[----:B------:R-:W-:Y:S02]  /*5740*/  LOP3.LUT P1, RZ, R12, 0x7fffff, RZ, 0xc0, !PT ;  /* 0x007fffff0cff7812 */ /* 0x000fe4000782c0ff */
[----:B------:R-:W-:-:S04]  /*5750*/  SEL R0, RZ, 0x1, !P0 ;  /* 0x00000001ff007807 */ /* 0x000fc80004000000 */
[----:B------:R-:W-:-:S04]  /*5760*/  IADD3 R0, PT, PT, -R0, RZ, RZ ;  /* 0x000000ff00007210 */ /* 0x000fc80007ffe1ff */
[----:B------:R-:W-:Y:S02]  /*5770*/  ISETP.GE.AND P0, PT, R0, RZ, PT ;  /* 0x000000ff0000720c */ /* 0x000fe40003f06270 */
[----:B------:R-:W-:-:S04]  /*5780*/  IADD3 R0, PT, PT, R9, -0xfc, RZ ;  /* 0xffffff0409007810 */ /* 0x000fc80007ffe0ff */
[----:B------:R-:W-:-:S07]  /*5790*/  SHF.R.U32.HI R3, RZ, R0, R3 ;  /* 0x00000000ff037219 */ /* 0x000fce0000011603 */
[----:B------:R-:W-:-:S05]  /*57a0*/  @!P0 IADD3 R3, PT, PT, R3, 0x1, RZ ;  /* 0x0000000103038810 */ /* 0x000fca0007ffe0ff */
[----:B------:R-:W-:-:S05]  /*57b0*/  @!P1 IMAD.SHL.U32 R3, R3, 0x2, RZ ;  /* 0x0000000203039824 */ /* 0x000fca00078e00ff */
[----:B------:R-:W-:Y:S01]  /*57c0*/  LOP3.LUT R3, R3, 0x80000000, R12, 0xf8, !PT ;  /* 0x8000000003037812 */ /* 0x000fe200078ef80c */
[----:B------:R-:W-:Y:S06]  /*57d0*/  BRA `(.L_x_72) ;  /* 0x0000000000047947 */ /* 0x000fec0003800000 */
.L_x_73:
[----:B------:R0:W1:Y:S02]  /*57e0*/  MUFU.RCP R3, R12 ;  /* 0x0000000c00037308 */ /* 0x0000640000001000 */
.L_x_72:
[----:B------:R-:W-:Y:S05]  /*57f0*/  BSYNC.RECONVERGENT B1 ;  /* 0x0000000000017941 */ /* 0x000fea0003800200 */
.L_x_70:
[----:B------:R-:W-:Y:S01]  /*5800*/  HFMA2 R7, -RZ, RZ, 0, 0 ;  /* 0x00000000ff077431 */ /* 0x000fe200000001ff */
[----:B------:R-:W-:-:S04]  /*5810*/  MOV R6, R4 ;  /* 0x0000000400067202 */ /* 0x000fc80000000f00 */
[----:B01----:R-:W-:Y:S05]  /*5820*/  RET.REL.NODEC R6 `(_Z14gpuRegionLayerPKfPfS1_S1_S1_jjjjjjmS0_) ;  /* 0xffffffa406f47950 */ /* 0x003fea0003c3ffff */
        .weak           $__internal_1_$__cuda_sm3x_div_rn_noftz_f32_slowpath
        .type           $__internal_1_$__cuda_sm3x_div_rn_noftz_f32_slowpath,@function
        .size           $__internal_1_$__cuda_sm3x_div_rn_noftz_f32_slowpath,(.L_x_87 - $__internal_1_$__cuda_sm3x_div_rn_noftz_f32_slowpath)
$__internal_1_$__cuda_sm3x_div_rn_noftz_f32_slowpath:
[----:B------:R-:W-:Y:S01]  /*5830*/  SHF.R.U32.HI R28, RZ, 0x17, R11 ;  /* 0x00000017ff1c7819 */ /* 0x000fe2000001160b */
[----:B------:R-:W-:Y:S01]  /*5840*/  BSSY.RECONVERGENT B0, `(.L_x_74) ;  /* 0x0000063000007945 */ /* 0x000fe20003800200 */
[----:B------:R-:W-:Y:S02]  /*5850*/  SHF.R.U32.HI R35, RZ, 0x17, R0 ;  /* 0x00000017ff237819 */ /* 0x000fe40000011600 */
[----:B------:R-:W-:Y:S02]  /*5860*/  LOP3.LUT R28, R28, 0xff, RZ, 0xc0, !PT ;  /* 0x000000ff1c1c7812 */ /* 0x000fe400078ec0ff */
[----:B------:R-:W-:Y:S02]  /*5870*/  LOP3.LUT R35, R35, 0xff, RZ, 0xc0, !PT ;  /* 0x000000ff23237812 */ /* 0x000fe400078ec0ff */
[----:B------:R-:W-:Y:S02]  /*5880*/  IADD3 R30, PT, PT, R28, -0x1, RZ ;  /* 0xffffffff1c1e7810 */ /* 0x000fe40007ffe0ff */
[----:B------:R-:W-:-:S02]  /*5890*/  IADD3 R31, PT, PT, R35, -0x1, RZ ;  /* 0xffffffff231f7810 */ /* 0x000fc40007ffe0ff */
[----:B------:R-:W-:Y:S02]  /*58a0*/  ISETP.GT.U32.AND P0, PT, R30, 0xfd, PT ;  /* 0x000000fd1e00780c */ /* 0x000fe40003f04070 */
[----:B------:R-:W-:Y:S02]  /*58b0*/  MOV R33, R11 ;  /* 0x0000000b00217202 */ /* 0x000fe40000000f00 */
[----:B------:R-:W-:-:S13]  /*58c0*/  ISETP.GT.U32.OR P0, PT, R31, 0xfd, P0 ;  /* 0x000000fd1f00780c */ /* 0x000fda0000704470 */
[----:B------:R-:W-:Y:S01]  /*58d0*/  @!P0 MOV R29, RZ ;  /* 0x000000ff001d8202 */ /* 0x000fe20000000f00 */
[----:B------:R-:W-:Y:S06]  /*58e0*/  @!P0 BRA `(.L_x_75) ;  /* 0x00000000005c8947 */ /* 0x000fec0003800000 */
[----:B------:R-:W-:Y:S02]  /*58f0*/  FSETP.GTU.FTZ.AND P0, PT, |R0|, +INF , PT ;  /* 0x7f8000000000780b */ /* 0x000fe40003f1c200 */
[----:B------:R-:W-:-:S04]  /*5900*/  FSETP.GTU.FTZ.AND P1, PT, |R11|, +INF , PT ;  /* 0x7f8000000b00780b */ /* 0x000fc80003f3c200 */
[----:B------:R-:W-:-:S13]  /*5910*/  PLOP3.LUT P0, PT, P0, P1, PT, 0xf8, 0x8f ;  /* 0x00000000008f781c */ /* 0x000fda0000703f70 */
[----:B------:R-:W-:Y:S05]  /*5920*/  @P0 BRA `(.L_x_76) ;  /* 0x00000004004c0947 */ /* 0x000fea0003800000 */
[----:B------:R-:W-:-:S13]  /*5930*/  LOP3.LUT P0, RZ, R33, 0x7fffffff, R0, 0xc8, !PT ;  /* 0x7fffffff21ff7812 */ /* 0x000fda000780c800 */
[----:B------:R-:W-:Y:S05]  /*5940*/  @!P0 BRA `(.L_x_77) ;  /* 0x00000004003c8947 */ /* 0x000fea0003800000 */
[C---:B------:R-:W-:Y:S02]  /*5950*/  FSETP.NEU.FTZ.AND P0, PT, |R0|.reuse, +INF , PT ;  /* 0x7f8000000000780b */ /* 0x040fe40003f1d200 */
[----:B------:R-:W-:Y:S02]  /*5960*/  FSETP.NEU.FTZ.AND P2, PT, |R11|, +INF , PT ;  /* 0x7f8000000b00780b */ /* 0x000fe40003f5d200 */
[----:B------:R-:W-:-:S11]  /*5970*/  FSETP.NEU.FTZ.AND P1, PT, |R0|, +INF , PT ;  /* 0x7f8000000000780b */ /* 0x000fd60003f3d200 */
[----:B------:R-:W-:Y:S05]  /*5980*/  @!P2 BRA !P0, `(.L_x_77) ;  /* 0x00000004002ca947 */ /* 0x000fea0004000000 */
[----:B------:R-:W-:-:S04]  /*5990*/  LOP3.LUT P0, RZ, R0, 0x7fffffff, RZ, 0xc0, !PT ;  /* 0x7fffffff00ff7812 */ /* 0x000fc8000780c0ff */
[----:B------:R-:W-:-:S13]  /*59a0*/  PLOP3.LUT P0, PT, P2, P0, PT, 0x2f, 0xf2 ;  /* 0x0000000000f2781c */ /* 0x000fda0001700577 */
[----:B------:R-:W-:Y:S05]  /*59b0*/  @P0 BRA `(.L_x_78) ;  /* 0x0000000400180947 */ /* 0x000fea0003800000 */
[----:B------:R-:W-:-:S04]  /*59c0*/  LOP3.LUT P0, RZ, R33, 0x7fffffff, RZ, 0xc0, !PT ;  /* 0x7fffffff21ff7812 */ /* 0x000fc8000780c0ff */
[----:B------:R-:W-:-:S13]  /*59d0*/  PLOP3.LUT P0, PT, P1, P0, PT, 0x2f, 0xf2 ;  /* 0x0000000000f2781c */ /* 0x000fda0000f00577 */
[----:B------:R-:W-:Y:S05]  /*59e0*/  @P0 BRA `(.L_x_79) ;  /* 0x0000000400000947 */ /* 0x000fea0003800000 */
[----:B------:R-:W-:Y:S02]  /*59f0*/  ISETP.GE.AND P0, PT, R31, RZ, PT ;  /* 0x000000ff1f00720c */ /* 0x000fe40003f06270 */
[----:B------:R-:W-:-:S11]  /*5a00*/  ISETP.GE.AND P1, PT, R30, RZ, PT ;  /* 0x000000ff1e00720c */ /* 0x000fd60003f26270 */
[----:B------:R-:W-:Y:S01]  /*5a10*/  @P0 IMAD.MOV.U32 R29, RZ, RZ, RZ ;  /* 0x000000ffff1d0224 */ /* 0x000fe200078e00ff */
[----:B------:R-:W-:Y:S01]  /*5a20*/  @!P0 MOV R29, 0xffffffc0 ;  /* 0xffffffc0001d8802 */ /* 0x000fe20000000f00 */
[----:B------:R-:W-:Y:S01]  /*5a30*/  @!P0 FFMA R0, R0, 1.84467440737095516160e+19, RZ ;  /* 0x5f80000000008823 */ /* 0x000fe200000000ff */
[----:B------:R-:W-:Y:S02]  /*5a40*/  @!P1 FFMA R33, R11, 1.84467440737095516160e+19, RZ ;  /* 0x5f8000000b219823 */ /* 0x000fe400000000ff */
[----:B------:R-:W-:-:S07]  /*5a50*/  @!P1 IADD3 R29, PT, PT, R29, 0x40, RZ ;  /* 0x000000401d1d9810 */ /* 0x000fce0007ffe0ff */
.L_x_75:
[----:B------:R-:W-:Y:S01]  /*5a60*/  LEA R34, R28, 0xc0800000, 0x17 ;  /* 0xc08000001c227811 */ /* 0x000fe200078eb8ff */
[----:B------:R-:W-:Y:S01]  /*5a70*/  BSSY.RECONVERGENT B1, `(.L_x_80) ;  /* 0x0000036000017945 */ /* 0x000fe20003800200 */
[----:B------:R-:W-:Y:S02]  /*5a80*/  IADD3 R35, PT, PT, R35, -0x7f, RZ ;  /* 0xffffff8123237810 */ /* 0x000fe40007ffe0ff */
[----:B------:R-:W-:-:S03]  /*5a90*/  IADD3 R34, PT, PT, -R34, R33, RZ ;  /* 0x0000002122227210 */ /* 0x000fc60007ffe1ff */
[----:B------:R-:W-:Y:S01]  /*5aa0*/  IMAD R0, R35, -0x800000, R0 ;  /* 0xff80000023007824 */ /* 0x000fe200078e0200 */
[----:B------:R-:W0:Y:S01]  /*5ab0*/  MUFU.RCP R30, R34 ;  /* 0x00000022001e7308 */ /* 0x000e220000001000 */
[----:B------:R-:W-:-:S04]  /*5ac0*/  FADD.FTZ R33, -R34, -RZ ;  /* 0x800000ff22217221 */ /* 0x000fc80000010100 */
[----:B0-----:R-:W-:-:S04]  /*5ad0*/  FFMA R31, R30, R33, 1 ;  /* 0x3f8000001e1f7423 */ /* 0x001fc80000000021 */
[----:B------:R-:W-:-:S04]  /*5ae0*/  FFMA R31, R30, R31, R30 ;  /* 0x0000001f1e1f7223 */ /* 0x000fc8000000001e */
[----:B------:R-:W-:-:S04]  /*5af0*/  FFMA R30, R0, R31, RZ ;  /* 0x0000001f001e7223 */ /* 0x000fc800000000ff */
[----:B------:R-:W-:-:S04]  /*5b00*/  FFMA R32, R33, R30, R0 ;  /* 0x0000001e21207223 */ /* 0x000fc80000000000 */
[----:B------:R-:W-:Y:S01]  /*5b10*/  FFMA R32, R31, R32, R30 ;  /* 0x000000201f207223 */ /* 0x000fe2000000001e */
[----:B------:R-:W-:-:S03]  /*5b20*/  IADD3 R30, PT, PT, R35, 0x7f, -R28 ;  /* 0x0000007f231e7810 */ /* 0x000fc60007ffe81c */
[----:B------:R-:W-:Y:S01]  /*5b30*/  FFMA R33, R33, R32, R0 ;  /* 0x0000002021217223 */ /* 0x000fe20000000000 */
[----:B------:R-:W-:-:S03]  /*5b40*/  IADD3 R29, PT, PT, R30, R29, RZ ;  /* 0x0000001d1e1d7210 */ /* 0x000fc60007ffe0ff */
[----:B------:R-:W-:-:S05]  /*5b50*/  FFMA R0, R31, R33, R32 ;  /* 0x000000211f007223 */ /* 0x000fca0000000020 */
[----:B------:R-:W-:-:S04]  /*5b60*/  SHF.R.U32.HI R28, RZ, 0x17, R0 ;  /* 0x00000017ff1c7819 */ /* 0x000fc80000011600 */
[----:B------:R-:W-:-:S04]  /*5b70*/  LOP3.LUT R28, R28, 0xff, RZ, 0xc0, !PT ;  /* 0x000000ff1c1c7812 */ /* 0x000fc800078ec0ff */
[----:B------:R-:W-:-:S05]  /*5b80*/  IADD3 R28, PT, PT, R28, R29, RZ ;  /* 0x0000001d1c1c7210 */ /* 0x000fca0007ffe0ff */
[----:B------:R-:W-:-:S05]  /*5b90*/  VIADD R30, R28, 0xffffffff ;  /* 0xffffffff1c1e7836 */ /* 0x000fca0000000000 */
[----:B------:R-:W-:-:S13]  /*5ba0*/  ISETP.GE.U32.AND P0, PT, R30, 0xfe, PT ;  /* 0x000000fe1e00780c */ /* 0x000fda0003f06070 */
[----:B------:R-:W-:Y:S05]  /*5bb0*/  @!P0 BRA `(.L_x_81) ;  /* 0x0000000000808947 */ /* 0x000fea0003800000 */
[----:B------:R-:W-:-:S13]  /*5bc0*/  ISETP.GT.AND P0, PT, R28, 0xfe, PT ;  /* 0x000000fe1c00780c */ /* 0x000fda0003f04270 */
[----:B------:R-:W-:Y:S05]  /*5bd0*/  @P0 BRA `(.L_x_82) ;  /* 0x00000000006c0947 */ /* 0x000fea0003800000 */
[----:B------:R-:W-:-:S13]  /*5be0*/  ISETP.GE.AND P0, PT, R28, 0x1, PT ;  /* 0x000000011c00780c */ /* 0x000fda0003f06270 */
[----:B------:R-:W-:Y:S05]  /*5bf0*/  @P0 BRA `(.L_x_83) ;  /* 0x0000000000740947 */ /* 0x000fea0003800000 */
[----:B------:R-:W-:Y:S02]  /*5c00*/  ISETP.GE.AND P0, PT, R28, -0x18, PT ;  /* 0xffffffe81c00780c */ /* 0x000fe40003f06270 */
[----:B------:R-:W-:-:S11]  /*5c10*/  LOP3.LUT R0, R0, 0x80000000, RZ, 0xc0, !PT ;  /* 0x8000000000007812 */ /* 0x000fd600078ec0ff */
[----:B------:R-:W-:Y:S05]  /*5c20*/  @!P0 BRA `(.L_x_83) ;  /* 0x0000000000688947 */ /* 0x000fea0003800000 */
[CCC-:B------:R-:W-:Y:S01]  /*5c30*/  FFMA.RZ R29, R31.reuse, R33.reuse, R32.reuse ;  /* 0x000000211f1d7223 */ /* 0x1c0fe2000000c020 */
[CCC-:B------:R-:W-:Y:S01]  /*5c40*/  FFMA.RP R30, R31.reuse, R33.reuse, R32.reuse ;  /* 0x000000211f1e7223 */ /* 0x1c0fe20000008020 */
[----:B------:R-:W-:Y:S01]  /*5c50*/  FFMA.RM R31, R31, R33, R32 ;  /* 0x000000211f1f7223 */ /* 0x000fe20000004020 */
[C---:B------:R-:W-:Y:S02]  /*5c60*/  IADD3 R32, PT, PT, R28.reuse, 0x20, RZ ;  /* 0x000000201c207810 */ /* 0x040fe40007ffe0ff */
[----:B------:R-:W-:Y:S02]  /*5c70*/  LOP3.LUT R29, R29, 0x7fffff, RZ, 0xc0, !PT ;  /* 0x007fffff1d1d7812 */ /* 0x000fe400078ec0ff */
[C---:B------:R-:W-:Y:S02]  /*5c80*/  ISETP.NE.AND P2, PT, R28.reuse, RZ, PT ;  /* 0x000000ff1c00720c */ /* 0x040fe40003f45270 */
[----:B------:R-:W-:Y:S02]  /*5c90*/  LOP3.LUT R29, R29, 0x800000, RZ, 0xfc, !PT ;  /* 0x008000001d1d7812 */ /* 0x000fe400078efcff */
[----:B------:R-:W-:-:S02]  /*5ca0*/  ISETP.NE.AND P1, PT, R28, RZ, PT ;  /* 0x000000ff1c00720c */ /* 0x000fc40003f25270 */
[----:B------:R-:W-:Y:S02]  /*5cb0*/  IADD3 R28, PT, PT, -R28, RZ, RZ ;  /* 0x000000ff1c1c7210 */ /* 0x000fe40007ffe1ff */
[----:B------:R-:W-:Y:S02]  /*5cc0*/  SHF.L.U32 R32, R29, R32, RZ ;  /* 0x000000201d207219 */ /* 0x000fe400000006ff */
[----:B------:R-:W-:Y:S02]  /*5cd0*/  FSETP.NEU.FTZ.AND P0, PT, R30, R31, PT ;  /* 0x0000001f1e00720b */ /* 0x000fe40003f1d000 */
[----:B------:R-:W-:Y:S02]  /*5ce0*/  SEL R28, R28, RZ, P2 ;  /* 0x000000ff1c1c7207 */ /* 0x000fe40001000000 */
[----:B------:R-:W-:Y:S02]  /*5cf0*/  ISETP.NE.AND P1, PT, R32, RZ, P1 ;  /* 0x000000ff2000720c */ /* 0x000fe40000f25270 */
[----:B------:R-:W-:-:S02]  /*5d00*/  SHF.R.U32.HI R31, RZ, R28, R29 ;  /* 0x0000001cff1f7219 */ /* 0x000fc4000001161d */
[----:B------:R-:W-:Y:S02]  /*5d10*/  PLOP3.LUT P0, PT, P0, P1, PT, 0xf8, 0x8f ;  /* 0x00000000008f781c */ /* 0x000fe40000703f70 */
[----:B------:R-:W-:Y:S02]  /*5d20*/  SHF.R.U32.HI R29, RZ, 0x1, R31 ;  /* 0x00000001ff1d7819 */ /* 0x000fe4000001161f */
[----:B------:R-:W-:-:S04]  /*5d30*/  SEL R28, RZ, 0x1, !P0 ;  /* 0x00000001ff1c7807 */ /* 0x000fc80004000000 */
[----:B------:R-:W-:-:S04]  /*5d40*/  LOP3.LUT R28, R28, 0x1, R29, 0xf8, !PT ;  /* 0x000000011c1c7812 */ /* 0x000fc800078ef81d */
[----:B------:R-:W-:-:S04]  /*5d50*/  LOP3.LUT R28, R28, R31, RZ, 0xc0, !PT ;  /* 0x0000001f1c1c7212 */ /* 0x000fc800078ec0ff */
[----:B------:R-:W-:-:S04]  /*5d60*/  IADD3 R29, PT, PT, R29, R28, RZ ;  /* 0x0000001c1d1d7210 */ /* 0x000fc80007ffe0ff */
[----:B------:R-:W-:Y:S01]  /*5d70*/  LOP3.LUT R0, R29, R0, RZ, 0xfc, !PT ;  /* 0x000000001d007212 */ /* 0x000fe200078efcff */
[----:B------:R-:W-:Y:S06]  /*5d80*/  BRA `(.L_x_83) ;  /* 0x0000000000107947 */ /* 0x000fec0003800000 */
.L_x_82:
[----:B------:R-:W-:-:S04]  /*5d90*/  LOP3.LUT R0, R0, 0x80000000, RZ, 0xc0, !PT ;  /* 0x8000000000007812 */ /* 0x000fc800078ec0ff */
[----:B------:R-:W-:Y:S01]  /*5da0*/  LOP3.LUT R0, R0, 0x7f800000, RZ, 0xfc, !PT ;  /* 0x7f80000000007812 */ /* 0x000fe200078efcff */
[----:B------:R-:W-:Y:S06]  /*5db0*/  BRA `(.L_x_83) ;  /* 0x0000000000047947 */ /* 0x000fec0003800000 */
.L_x_81:
[----:B------:R-:W-:-:S07]  /*5dc0*/  LEA R0, R29, R0, 0x17 ;  /* 0x000000001d007211 */ /* 0x000fce00078eb8ff */
.L_x_83:
[----:B------:R-:W-:Y:S05]  /*5dd0*/  BSYNC.RECONVERGENT B1 ;  /* 0x0000000000017941 */ /* 0x000fea0003800200 */
.L_x_80:
[----:B------:R-:W-:Y:S05]  /*5de0*/  BRA `(.L_x_84) ;  /* 0x0000000000207947 */ /* 0x000fea0003800000 */
.L_x_79:
[----:B------:R-:W-:-:S04]  /*5df0*/  LOP3.LUT R0, R33, 0x80000000, R0, 0x48, !PT ;  /* 0x8000000021007812 */ /* 0x000fc800078e4800 */
[----:B------:R-:W-:Y:S01]  /*5e00*/  LOP3.LUT R0, R0, 0x7f800000, RZ, 0xfc, !PT ;  /* 0x7f80000000007812 */ /* 0x000fe200078efcff */
[----:B------:R-:W-:Y:S06]  /*5e10*/  BRA `(.L_x_84) ;  /* 0x0000000000147947 */ /* 0x000fec0003800000 */
.L_x_78:
[----:B------:R-:W-:Y:S01]  /*5e20*/  LOP3.LUT R0, R33, 0x80000000, R0, 0x48, !PT ;  /* 0x8000000021007812 */ /* 0x000fe200078e4800 */
[----:B------:R-:W-:Y:S06]  /*5e30*/  BRA `(.L_x_84) ;  /* 0x00000000000c7947 */ /* 0x000fec0003800000 */
.L_x_77:
[----:B------:R-:W0:Y:S01]  /*5e40*/  MUFU.RSQ R0, -QNAN ;  /* 0xffc0000000007908 */ /* 0x000e220000001400 */
[----:B------:R-:W-:Y:S05]  /*5e50*/  BRA `(.L_x_84) ;  /* 0x0000000000047947 */ /* 0x000fea0003800000 */
.L_x_76:
[----:B------:R-:W-:-:S07]  /*5e60*/  FADD.FTZ R0, R0, R11 ;  /* 0x0000000b00007221 */ /* 0x000fce0000010000 */
.L_x_84:
[----:B------:R-:W-:Y:S05]  /*5e70*/  BSYNC.RECONVERGENT B0 ;  /* 0x0000000000007941 */ /* 0x000fea0003800200 */
.L_x_74:
[----:B------:R-:W-:Y:S01]  /*5e80*/  HFMA2 R29, -RZ, RZ, 0, 0 ;  /* 0x00000000ff1d7431 */ /* 0x000fe200000001ff */
[----:B------:R-:W-:-:S04]  /*5e90*/  MOV R28, R26 ;  /* 0x0000001a001c7202 */ /* 0x000fc80000000f00 */
[----:B0-----:R-:W-:Y:S05]  /*5ea0*/  RET.REL.NODEC R28 `(_Z14gpuRegionLayerPKfPfS1_S1_S1_jjjjjjmS0_) ;  /* 0xffffffa01c547950 */ /* 0x001fea0003c3ffff */
.L_x_85:
[----:B------:R-:W-:-:S00]  /*5eb0*/  BRA `(.L_x_85) ;  /* 0xfffffffc00fc7947 */ /* 0x000fc0000383ffff */
[----:B------:R-:W-:-:S00]  /*5ec0*/  NOP ;  /* 0x0000000000007918 */ /* 0x000fc00000000000 */
        /* <DEDUP_REMOVED lines=11> */
.L_x_87:


//--------------------- .nv.shared.reserved.0     --------------------------
	.section	.nv.shared.reserved.0,"aw",@nobits
	.weak		__nv_reservedSMEM_offset_0_alias
	.size		__nv_reservedSMEM_offset_0_alias, 0, 64
	.other		__nv_reservedSMEM_offset_0_alias,@"STO_CUDA_RESERVED_SHARED STV_DEFAULT"
__nv_reservedSMEM_offset_0_alias:
	.zero		0
	.zero		64


//--------------------- .nv.constant0._Z14gpuRegionLayerPKfPfS1_S1_S1_jjjjjjmS0_ --------------------------
	.section	.nv.constant0._Z14gpuRegionLayerPKfPfS1_S1_S1_jjjjjjmS0_,"a",@progbits
	.sectionflags	@""
	.align	4
.nv.constant0._Z14gpuRegionLayerPKfPfS1_S1_S1_jjjjjjmS0_:
	.zero		976


//--------------------- SYMBOLS --------------------------

	.type		.nv.reservedSmem.offset0,@object
	.size		.nv.reservedSmem.offset0,0x4
